//
// Generated by NVIDIA NVVM Compiler
//
// Compiler Build ID: CL-36424714
// Cuda compilation tools, release 13.0, V13.0.88
// Based on NVVM 20.0.0
//

.version 9.0
.target sm_100
.address_size 64

	// .globl	_Z5mkidePfi
.extern .func  (.param .b32 func_retval0) vprintf
(
	.param .b64 vprintf_param_0,
	.param .b64 vprintf_param_1
)
;
.const .align 4 .b8 t[40000];
.global .align 1 .b8 $str[4] = {37, 100, 10};
.global .align 1 .b8 $str$1[7] = {37, 100, 32, 37, 100, 10};

.visible .entry _Z5mkidePfi(
	.param .u64 .ptr .align 1 _Z5mkidePfi_param_0,
	.param .u32 _Z5mkidePfi_param_1
)
{
	.reg .b32 	%r<8>;
	.reg .b64 	%rd<5>;

	ld.param.u64 	%rd1, [_Z5mkidePfi_param_0];
	ld.param.u32 	%r1, [_Z5mkidePfi_param_1];
	cvta.to.global.u64 	%rd2, %rd1;
	mov.u32 	%r2, %ctaid.x;
	mov.u32 	%r3, %ntid.x;
	mov.u32 	%r4, %tid.x;
	mad.lo.s32 	%r5, %r2, %r3, %r4;
	mad.lo.s32 	%r6, %r1, %r5, %r5;
	mul.wide.s32 	%rd3, %r6, 4;
	add.s64 	%rd4, %rd2, %rd3;
	mov.b32 	%r7, 1065353216;
	st.global.u32 	[%rd4], %r7;
	ret;

}
	// .globl	_Z6divRowPfS_fi
.visible .entry _Z6divRowPfS_fi(
	.param .u64 .ptr .align 1 _Z6divRowPfS_fi_param_0,
	.param .u64 .ptr .align 1 _Z6divRowPfS_fi_param_1,
	.param .f32 _Z6divRowPfS_fi_param_2,
	.param .u32 _Z6divRowPfS_fi_param_3
)
{
	.local .align 8 .b8 	__local_depot1[8];
	.reg .b64 	%SP;
	.reg .b64 	%SPL;
	.reg .pred 	%p<2>;
	.reg .b32 	%r<8>;
	.reg .b32 	%f<6>;
	.reg .b64 	%rd<12>;

	mov.u64 	%SPL, __local_depot1;
	cvta.local.u64 	%SP, %SPL;
	ld.param.u64 	%rd1, [_Z6divRowPfS_fi_param_0];
	ld.param.u64 	%rd2, [_Z6divRowPfS_fi_param_1];
	ld.param.f32 	%f1, [_Z6divRowPfS_fi_param_2];
	ld.param.u32 	%r2, [_Z6divRowPfS_fi_param_3];
	add.u64 	%rd3, %SP, 0;
	add.u64 	%rd4, %SPL, 0;
	mov.u32 	%r3, %ctaid.x;
	mov.u32 	%r4, %ntid.x;
	mov.u32 	%r5, %tid.x;
	mad.lo.s32 	%r1, %r3, %r4, %r5;
	st.local.u32 	[%rd4], %r1;
	mov.u64 	%rd5, $str;
	cvta.global.u64 	%rd6, %rd5;
	{ // callseq 0, 0
	.param .b64 param0;
	st.param.b64 	[param0], %rd6;
	.param .b64 param1;
	st.param.b64 	[param1], %rd3;
	.param .b32 retval0;
	call.uni (retval0), 
	vprintf, 
	(
	param0, 
	param1
	);
	ld.param.b32 	%r6, [retval0];
	} // callseq 0
	setp.ge.s32 	%p1, %r1, %r2;
	@%p1 bra 	$L__BB1_2;
	cvta.to.global.u64 	%rd7, %rd1;
	cvta.to.global.u64 	%rd8, %rd2;
	mul.wide.s32 	%rd9, %r1, 4;
	add.s64 	%rd10, %rd7, %rd9;
	ld.global.f32 	%f2, [%rd10];
	div.rn.f32 	%f3, %f2, %f1;
	st.global.f32 	[%rd10], %f3;
	add.s64 	%rd11, %rd8, %rd9;
	ld.global.f32 	%f4, [%rd11];
	div.rn.f32 	%f5, %f4, %f1;
	st.global.f32 	[%rd11], %f5;
$L__BB1_2:
	ret;

}
	// .globl	_Z16GaussEliminationPfS_S_ii
.visible .entry _Z16GaussEliminationPfS_S_ii(
	.param .u64 .ptr .align 1 _Z16GaussEliminationPfS_S_ii_param_0,
	.param .u64 .ptr .align 1 _Z16GaussEliminationPfS_S_ii_param_1,
	.param .u64 .ptr .align 1 _Z16GaussEliminationPfS_S_ii_param_2,
	.param .u32 _Z16GaussEliminationPfS_S_ii_param_3,
	.param .u32 _Z16GaussEliminationPfS_S_ii_param_4
)
{
	.local .align 8 .b8 	__local_depot2[8];
	.reg .b64 	%SP;
	.reg .b64 	%SPL;
	.reg .pred 	%p<6>;
	.reg .b32 	%r<17>;
	.reg .b32 	%f<11>;
	.reg .b64 	%rd<19>;

	mov.u64 	%SPL, __local_depot2;
	cvta.local.u64 	%SP, %SPL;
	ld.param.u64 	%rd1, [_Z16GaussEliminationPfS_S_ii_param_0];
	ld.param.u64 	%rd2, [_Z16GaussEliminationPfS_S_ii_param_1];
	ld.param.u64 	%rd3, [_Z16GaussEliminationPfS_S_ii_param_2];
	ld.param.u32 	%r5, [_Z16GaussEliminationPfS_S_ii_param_3];
	ld.param.u32 	%r6, [_Z16GaussEliminationPfS_S_ii_param_4];
	mov.u32 	%r1, %ctaid.x;
	mov.u32 	%r7, %ctaid.y;
	mov.u32 	%r8, %ntid.y;
	mov.u32 	%r9, %tid.x;
	mad.lo.s32 	%r10, %r7, %r8, %r9;
	max.s32 	%r11, %r1, %r10;
	setp.ge.s32 	%p1, %r11, %r5;
	setp.eq.s32 	%p2, %r6, %r1;
	setp.eq.s32 	%p3, %r6, %r10;
	or.pred  	%p4, %p2, %p3;
	or.pred  	%p5, %p4, %p1;
	@%p5 bra 	$L__BB2_2;
	add.u64 	%rd4, %SP, 0;
	add.u64 	%rd5, %SPL, 0;
	cvta.to.global.u64 	%rd6, %rd1;
	cvta.to.global.u64 	%rd7, %rd3;
	cvta.to.global.u64 	%rd8, %rd2;
	mad.lo.s32 	%r12, %r5, %r1, %r10;
	st.local.v2.u32 	[%rd5], {%r1, %r10};
	mov.u64 	%rd9, $str$1;
	cvta.global.u64 	%rd10, %rd9;
	{ // callseq 1, 0
	.param .b64 param0;
	st.param.b64 	[param0], %rd10;
	.param .b64 param1;
	st.param.b64 	[param1], %rd4;
	.param .b32 retval0;
	call.uni (retval0), 
	vprintf, 
	(
	param0, 
	param1
	);
	ld.param.b32 	%r13, [retval0];
	} // callseq 1
	mad.lo.s32 	%r15, %r6, %r5, %r10;
	mul.wide.s32 	%rd11, %r15, 4;
	add.s64 	%rd12, %rd6, %rd11;
	ld.global.f32 	%f1, [%rd12];
	mul.wide.u32 	%rd13, %r1, 4;
	add.s64 	%rd14, %rd7, %rd13;
	ld.global.f32 	%f2, [%rd14];
	mul.f32 	%f3, %f1, %f2;
	mad.lo.s32 	%r16, %r12, %r5, %r10;
	mul.wide.u32 	%rd15, %r16, 4;
	add.s64 	%rd16, %rd6, %rd15;
	ld.global.f32 	%f4, [%rd16];
	sub.f32 	%f5, %f4, %f3;
	st.global.f32 	[%rd16], %f5;
	add.s64 	%rd17, %rd8, %rd11;
	ld.global.f32 	%f6, [%rd17];
	ld.global.f32 	%f7, [%rd14];
	mul.f32 	%f8, %f6, %f7;
	add.s64 	%rd18, %rd8, %rd15;
	ld.global.f32 	%f9, [%rd18];
	sub.f32 	%f10, %f9, %f8;
	st.global.f32 	[%rd18], %f10;
$L__BB2_2:
	ret;

}
	// .globl	_Z14GaussJordanGpuPfS_i
.visible .entry _Z14GaussJordanGpuPfS_i(
	.param .u64 .ptr .align 1 _Z14GaussJordanGpuPfS_i_param_0,
	.param .u64 .ptr .align 1 _Z14GaussJordanGpuPfS_i_param_1,
	.param .u32 _Z14GaussJordanGpuPfS_i_param_2
)
{
	.reg .pred 	%p<27>;
	.reg .b32 	%r<96>;
	.reg .b32 	%f<183>;
	.reg .b64 	%rd<144>;

	ld.param.u64 	%rd10, [_Z14GaussJordanGpuPfS_i_param_0];
	ld.param.u64 	%rd11, [_Z14GaussJordanGpuPfS_i_param_1];
	ld.param.u32 	%r36, [_Z14GaussJordanGpuPfS_i_param_2];
	cvta.to.global.u64 	%rd1, %rd11;
	cvta.to.global.u64 	%rd2, %rd10;
	setp.lt.s32 	%p1, %r36, 1;
	@%p1 bra 	$L__BB3_39;
	add.s32 	%r1, %r36, -1;
	and.b32  	%r2, %r36, 7;
	setp.lt.u32 	%p2, %r1, 7;
	mov.b32 	%r82, 0;
	@%p2 bra 	$L__BB3_4;
	and.b32  	%r82, %r36, 2147483640;
	mov.b32 	%r85, 0;
$L__BB3_3:
	.pragma "nounroll";
	mul.lo.s32 	%r39, %r85, %r36;
	add.s32 	%r40, %r39, %r85;
	mul.wide.u32 	%rd12, %r40, 4;
	add.s64 	%rd13, %rd1, %rd12;
	mov.b32 	%r41, 1065353216;
	st.global.u32 	[%rd13], %r41;
	add.s32 	%r42, %r39, %r36;
	cvt.u64.u32 	%rd14, %r42;
	cvt.u64.u32 	%rd15, %r85;
	add.s64 	%rd16, %rd14, %rd15;
	shl.b64 	%rd17, %rd16, 2;
	add.s64 	%rd18, %rd1, %rd17;
	st.global.u32 	[%rd18+4], %r41;
	add.s32 	%r43, %r42, %r36;
	cvt.u64.u32 	%rd19, %r43;
	add.s64 	%rd20, %rd19, %rd15;
	shl.b64 	%rd21, %rd20, 2;
	add.s64 	%rd22, %rd1, %rd21;
	st.global.u32 	[%rd22+8], %r41;
	add.s32 	%r44, %r43, %r36;
	cvt.u64.u32 	%rd23, %r44;
	add.s64 	%rd24, %rd23, %rd15;
	shl.b64 	%rd25, %rd24, 2;
	add.s64 	%rd26, %rd1, %rd25;
	st.global.u32 	[%rd26+12], %r41;
	add.s32 	%r45, %r44, %r36;
	cvt.u64.u32 	%rd27, %r45;
	add.s64 	%rd28, %rd27, %rd15;
	shl.b64 	%rd29, %rd28, 2;
	add.s64 	%rd30, %rd1, %rd29;
	st.global.u32 	[%rd30+16], %r41;
	add.s32 	%r46, %r45, %r36;
	cvt.u64.u32 	%rd31, %r46;
	add.s64 	%rd32, %rd31, %rd15;
	shl.b64 	%rd33, %rd32, 2;
	add.s64 	%rd34, %rd1, %rd33;
	st.global.u32 	[%rd34+20], %r41;
	add.s32 	%r47, %r46, %r36;
	cvt.u64.u32 	%rd35, %r47;
	add.s64 	%rd36, %rd35, %rd15;
	shl.b64 	%rd37, %rd36, 2;
	add.s64 	%rd38, %rd1, %rd37;
	st.global.u32 	[%rd38+24], %r41;
	add.s32 	%r48, %r47, %r36;
	cvt.u64.u32 	%rd39, %r48;
	add.s64 	%rd40, %rd39, %rd15;
	shl.b64 	%rd41, %rd40, 2;
	add.s64 	%rd42, %rd1, %rd41;
	st.global.u32 	[%rd42+28], %r41;
	add.s32 	%r85, %r85, 8;
	setp.eq.s32 	%p3, %r85, %r82;
	@%p3 bra 	$L__BB3_4;
	bra.uni 	$L__BB3_3;
$L__BB3_4:
	setp.eq.s32 	%p4, %r2, 0;
	@%p4 bra 	$L__BB3_12;
	and.b32  	%r5, %r36, 3;
	setp.lt.u32 	%p5, %r2, 4;
	@%p5 bra 	$L__BB3_7;
	mul.lo.s32 	%r49, %r82, %r36;
	add.s32 	%r50, %r49, %r82;
	mul.wide.u32 	%rd43, %r50, 4;
	add.s64 	%rd44, %rd1, %rd43;
	mov.b32 	%r51, 1065353216;
	st.global.u32 	[%rd44], %r51;
	add.s32 	%r52, %r49, %r36;
	cvt.u64.u32 	%rd45, %r52;
	cvt.u64.u32 	%rd46, %r82;
	add.s64 	%rd47, %rd45, %rd46;
	shl.b64 	%rd48, %rd47, 2;
	add.s64 	%rd49, %rd1, %rd48;
	st.global.u32 	[%rd49+4], %r51;
	add.s32 	%r53, %r52, %r36;
	cvt.u64.u32 	%rd50, %r53;
	add.s64 	%rd51, %rd50, %rd46;
	shl.b64 	%rd52, %rd51, 2;
	add.s64 	%rd53, %rd1, %rd52;
	st.global.u32 	[%rd53+8], %r51;
	add.s32 	%r54, %r53, %r36;
	cvt.u64.u32 	%rd54, %r54;
	add.s64 	%rd55, %rd54, %rd46;
	shl.b64 	%rd56, %rd55, 2;
	add.s64 	%rd57, %rd1, %rd56;
	st.global.u32 	[%rd57+12], %r51;
	add.s32 	%r82, %r82, 4;
$L__BB3_7:
	setp.eq.s32 	%p6, %r5, 0;
	@%p6 bra 	$L__BB3_12;
	setp.eq.s32 	%p7, %r5, 1;
	@%p7 bra 	$L__BB3_10;
	mul.lo.s32 	%r55, %r82, %r36;
	add.s32 	%r56, %r55, %r82;
	mul.wide.u32 	%rd58, %r56, 4;
	add.s64 	%rd59, %rd1, %rd58;
	mov.b32 	%r57, 1065353216;
	st.global.u32 	[%rd59], %r57;
	add.s32 	%r58, %r55, %r36;
	cvt.u64.u32 	%rd60, %r58;
	cvt.u64.u32 	%rd61, %r82;
	add.s64 	%rd62, %rd60, %rd61;
	shl.b64 	%rd63, %rd62, 2;
	add.s64 	%rd64, %rd1, %rd63;
	st.global.u32 	[%rd64+4], %r57;
	add.s32 	%r82, %r82, 2;
$L__BB3_10:
	and.b32  	%r59, %r36, 1;
	setp.eq.b32 	%p8, %r59, 1;
	not.pred 	%p9, %p8;
	@%p9 bra 	$L__BB3_12;
	mad.lo.s32 	%r60, %r82, %r36, %r82;
	mul.wide.u32 	%rd65, %r60, 4;
	add.s64 	%rd66, %rd1, %rd65;
	mov.b32 	%r61, 1065353216;
	st.global.u32 	[%rd66], %r61;
$L__BB3_12:
	and.b32  	%r10, %r36, 3;
	and.b32  	%r11, %r36, 2147483640;
	and.b32  	%r12, %r36, 1;
	neg.s32 	%r13, %r11;
	mul.wide.u32 	%rd3, %r36, 4;
	mov.b32 	%r86, 0;
$L__BB3_13:
	setp.lt.u32 	%p10, %r1, 7;
	mul.lo.s32 	%r17, %r86, %r36;
	add.s32 	%r64, %r17, %r86;
	mul.wide.u32 	%rd67, %r64, 4;
	add.s64 	%rd68, %rd2, %rd67;
	ld.global.f32 	%f1, [%rd68];
	mov.b32 	%r89, 0;
	@%p10 bra 	$L__BB3_16;
	cvt.u64.u32 	%rd69, %r86;
	mul.lo.s64 	%rd70, %rd3, %rd69;
	add.s64 	%rd71, %rd1, %rd70;
	add.s64 	%rd143, %rd71, 16;
	add.s64 	%rd72, %rd2, %rd70;
	add.s64 	%rd142, %rd72, 16;
	mov.u32 	%r87, %r13;
$L__BB3_15:
	.pragma "nounroll";
	ld.global.f32 	%f3, [%rd142+-16];
	div.rn.f32 	%f4, %f3, %f1;
	st.global.f32 	[%rd142+-16], %f4;
	ld.global.f32 	%f5, [%rd143+-16];
	div.rn.f32 	%f6, %f5, %f1;
	st.global.f32 	[%rd143+-16], %f6;
	ld.global.f32 	%f7, [%rd142+-12];
	div.rn.f32 	%f8, %f7, %f1;
	st.global.f32 	[%rd142+-12], %f8;
	ld.global.f32 	%f9, [%rd143+-12];
	div.rn.f32 	%f10, %f9, %f1;
	st.global.f32 	[%rd143+-12], %f10;
	ld.global.f32 	%f11, [%rd142+-8];
	div.rn.f32 	%f12, %f11, %f1;
	st.global.f32 	[%rd142+-8], %f12;
	ld.global.f32 	%f13, [%rd143+-8];
	div.rn.f32 	%f14, %f13, %f1;
	st.global.f32 	[%rd143+-8], %f14;
	ld.global.f32 	%f15, [%rd142+-4];
	div.rn.f32 	%f16, %f15, %f1;
	st.global.f32 	[%rd142+-4], %f16;
	ld.global.f32 	%f17, [%rd143+-4];
	div.rn.f32 	%f18, %f17, %f1;
	st.global.f32 	[%rd143+-4], %f18;
	ld.global.f32 	%f19, [%rd142];
	div.rn.f32 	%f20, %f19, %f1;
	st.global.f32 	[%rd142], %f20;
	ld.global.f32 	%f21, [%rd143];
	div.rn.f32 	%f22, %f21, %f1;
	st.global.f32 	[%rd143], %f22;
	ld.global.f32 	%f23, [%rd142+4];
	div.rn.f32 	%f24, %f23, %f1;
	st.global.f32 	[%rd142+4], %f24;
	ld.global.f32 	%f25, [%rd143+4];
	div.rn.f32 	%f26, %f25, %f1;
	st.global.f32 	[%rd143+4], %f26;
	ld.global.f32 	%f27, [%rd142+8];
	div.rn.f32 	%f28, %f27, %f1;
	st.global.f32 	[%rd142+8], %f28;
	ld.global.f32 	%f29, [%rd143+8];
	div.rn.f32 	%f30, %f29, %f1;
	st.global.f32 	[%rd143+8], %f30;
	ld.global.f32 	%f31, [%rd142+12];
	div.rn.f32 	%f32, %f31, %f1;
	st.global.f32 	[%rd142+12], %f32;
	ld.global.f32 	%f33, [%rd143+12];
	div.rn.f32 	%f34, %f33, %f1;
	st.global.f32 	[%rd143+12], %f34;
	add.s32 	%r87, %r87, 8;
	add.s64 	%rd143, %rd143, 32;
	add.s64 	%rd142, %rd142, 32;
	setp.ne.s32 	%p11, %r87, 0;
	mov.u32 	%r89, %r11;
	@%p11 bra 	$L__BB3_15;
$L__BB3_16:
	setp.eq.s32 	%p12, %r2, 0;
	@%p12 bra 	$L__BB3_24;
	add.s32 	%r65, %r2, -1;
	setp.lt.u32 	%p13, %r65, 3;
	@%p13 bra 	$L__BB3_19;
	add.s32 	%r66, %r89, %r17;
	mul.wide.u32 	%rd73, %r66, 4;
	add.s64 	%rd74, %rd2, %rd73;
	ld.global.f32 	%f35, [%rd74];
	div.rn.f32 	%f36, %f35, %f1;
	st.global.f32 	[%rd74], %f36;
	add.s64 	%rd75, %rd1, %rd73;
	ld.global.f32 	%f37, [%rd75];
	div.rn.f32 	%f38, %f37, %f1;
	st.global.f32 	[%rd75], %f38;
	cvt.u64.u32 	%rd76, %r17;
	cvt.u64.u32 	%rd77, %r89;
	add.s64 	%rd78, %rd77, %rd76;
	shl.b64 	%rd79, %rd78, 2;
	add.s64 	%rd80, %rd2, %rd79;
	ld.global.f32 	%f39, [%rd80+4];
	div.rn.f32 	%f40, %f39, %f1;
	st.global.f32 	[%rd80+4], %f40;
	add.s64 	%rd81, %rd1, %rd79;
	ld.global.f32 	%f41, [%rd81+4];
	div.rn.f32 	%f42, %f41, %f1;
	st.global.f32 	[%rd81+4], %f42;
	ld.global.f32 	%f43, [%rd80+8];
	div.rn.f32 	%f44, %f43, %f1;
	st.global.f32 	[%rd80+8], %f44;
	ld.global.f32 	%f45, [%rd81+8];
	div.rn.f32 	%f46, %f45, %f1;
	st.global.f32 	[%rd81+8], %f46;
	ld.global.f32 	%f47, [%rd80+12];
	div.rn.f32 	%f48, %f47, %f1;
	st.global.f32 	[%rd80+12], %f48;
	ld.global.f32 	%f49, [%rd81+12];
	div.rn.f32 	%f50, %f49, %f1;
	st.global.f32 	[%rd81+12], %f50;
	add.s32 	%r89, %r89, 4;
$L__BB3_19:
	setp.eq.s32 	%p14, %r10, 0;
	@%p14 bra 	$L__BB3_24;
	setp.eq.s32 	%p15, %r10, 1;
	@%p15 bra 	$L__BB3_22;
	add.s32 	%r67, %r89, %r17;
	mul.wide.u32 	%rd82, %r67, 4;
	add.s64 	%rd83, %rd2, %rd82;
	ld.global.f32 	%f51, [%rd83];
	div.rn.f32 	%f52, %f51, %f1;
	st.global.f32 	[%rd83], %f52;
	add.s64 	%rd84, %rd1, %rd82;
	ld.global.f32 	%f53, [%rd84];
	div.rn.f32 	%f54, %f53, %f1;
	st.global.f32 	[%rd84], %f54;
	cvt.u64.u32 	%rd85, %r17;
	cvt.u64.u32 	%rd86, %r89;
	add.s64 	%rd87, %rd86, %rd85;
	shl.b64 	%rd88, %rd87, 2;
	add.s64 	%rd89, %rd2, %rd88;
	ld.global.f32 	%f55, [%rd89+4];
	div.rn.f32 	%f56, %f55, %f1;
	st.global.f32 	[%rd89+4], %f56;
	add.s64 	%rd90, %rd1, %rd88;
	ld.global.f32 	%f57, [%rd90+4];
	div.rn.f32 	%f58, %f57, %f1;
	st.global.f32 	[%rd90+4], %f58;
	add.s32 	%r89, %r89, 2;
$L__BB3_22:
	setp.eq.s32 	%p16, %r12, 0;
	@%p16 bra 	$L__BB3_24;
	add.s32 	%r68, %r89, %r17;
	mul.wide.u32 	%rd91, %r68, 4;
	add.s64 	%rd92, %rd2, %rd91;
	ld.global.f32 	%f59, [%rd92];
	div.rn.f32 	%f60, %f59, %f1;
	st.global.f32 	[%rd92], %f60;
	add.s64 	%rd93, %rd1, %rd91;
	ld.global.f32 	%f61, [%rd93];
	div.rn.f32 	%f62, %f61, %f1;
	st.global.f32 	[%rd93], %f62;
$L__BB3_24:
	mov.b32 	%r91, 0;
	cvt.u64.u32 	%rd125, %r17;
$L__BB3_25:
	setp.eq.s32 	%p17, %r86, %r91;
	@%p17 bra 	$L__BB3_37;
	setp.lt.u32 	%p18, %r1, 7;
	mul.lo.s32 	%r26, %r91, %r36;
	add.s32 	%r71, %r26, %r86;
	mul.wide.u32 	%rd94, %r71, 4;
	add.s64 	%rd95, %rd2, %rd94;
	ld.global.f32 	%f2, [%rd95];
	mov.b32 	%r94, 0;
	@%p18 bra 	$L__BB3_29;
	mov.b32 	%r92, 0;
$L__BB3_28:
	.pragma "nounroll";
	add.s32 	%r73, %r92, %r17;
	mul.wide.u32 	%rd96, %r73, 4;
	add.s64 	%rd97, %rd2, %rd96;
	ld.global.f32 	%f63, [%rd97];
	mul.f32 	%f64, %f2, %f63;
	add.s32 	%r74, %r92, %r26;
	mul.wide.u32 	%rd98, %r74, 4;
	add.s64 	%rd99, %rd2, %rd98;
	ld.global.f32 	%f65, [%rd99];
	sub.f32 	%f66, %f65, %f64;
	st.global.f32 	[%rd99], %f66;
	add.s64 	%rd100, %rd1, %rd96;
	ld.global.f32 	%f67, [%rd100];
	mul.f32 	%f68, %f2, %f67;
	add.s64 	%rd101, %rd1, %rd98;
	ld.global.f32 	%f69, [%rd101];
	sub.f32 	%f70, %f69, %f68;
	st.global.f32 	[%rd101], %f70;
	ld.global.f32 	%f71, [%rd97+4];
	mul.f32 	%f72, %f2, %f71;
	ld.global.f32 	%f73, [%rd99+4];
	sub.f32 	%f74, %f73, %f72;
	st.global.f32 	[%rd99+4], %f74;
	ld.global.f32 	%f75, [%rd100+4];
	mul.f32 	%f76, %f2, %f75;
	ld.global.f32 	%f77, [%rd101+4];
	sub.f32 	%f78, %f77, %f76;
	st.global.f32 	[%rd101+4], %f78;
	ld.global.f32 	%f79, [%rd97+8];
	mul.f32 	%f80, %f2, %f79;
	ld.global.f32 	%f81, [%rd99+8];
	sub.f32 	%f82, %f81, %f80;
	st.global.f32 	[%rd99+8], %f82;
	ld.global.f32 	%f83, [%rd100+8];
	mul.f32 	%f84, %f2, %f83;
	ld.global.f32 	%f85, [%rd101+8];
	sub.f32 	%f86, %f85, %f84;
	st.global.f32 	[%rd101+8], %f86;
	ld.global.f32 	%f87, [%rd97+12];
	mul.f32 	%f88, %f2, %f87;
	ld.global.f32 	%f89, [%rd99+12];
	sub.f32 	%f90, %f89, %f88;
	st.global.f32 	[%rd99+12], %f90;
	ld.global.f32 	%f91, [%rd100+12];
	mul.f32 	%f92, %f2, %f91;
	ld.global.f32 	%f93, [%rd101+12];
	sub.f32 	%f94, %f93, %f92;
	st.global.f32 	[%rd101+12], %f94;
	ld.global.f32 	%f95, [%rd97+16];
	mul.f32 	%f96, %f2, %f95;
	ld.global.f32 	%f97, [%rd99+16];
	sub.f32 	%f98, %f97, %f96;
	st.global.f32 	[%rd99+16], %f98;
	ld.global.f32 	%f99, [%rd100+16];
	mul.f32 	%f100, %f2, %f99;
	ld.global.f32 	%f101, [%rd101+16];
	sub.f32 	%f102, %f101, %f100;
	st.global.f32 	[%rd101+16], %f102;
	ld.global.f32 	%f103, [%rd97+20];
	mul.f32 	%f104, %f2, %f103;
	ld.global.f32 	%f105, [%rd99+20];
	sub.f32 	%f106, %f105, %f104;
	st.global.f32 	[%rd99+20], %f106;
	ld.global.f32 	%f107, [%rd100+20];
	mul.f32 	%f108, %f2, %f107;
	ld.global.f32 	%f109, [%rd101+20];
	sub.f32 	%f110, %f109, %f108;
	st.global.f32 	[%rd101+20], %f110;
	ld.global.f32 	%f111, [%rd97+24];
	mul.f32 	%f112, %f2, %f111;
	ld.global.f32 	%f113, [%rd99+24];
	sub.f32 	%f114, %f113, %f112;
	st.global.f32 	[%rd99+24], %f114;
	ld.global.f32 	%f115, [%rd100+24];
	mul.f32 	%f116, %f2, %f115;
	ld.global.f32 	%f117, [%rd101+24];
	sub.f32 	%f118, %f117, %f116;
	st.global.f32 	[%rd101+24], %f118;
	ld.global.f32 	%f119, [%rd97+28];
	mul.f32 	%f120, %f2, %f119;
	ld.global.f32 	%f121, [%rd99+28];
	sub.f32 	%f122, %f121, %f120;
	st.global.f32 	[%rd99+28], %f122;
	ld.global.f32 	%f123, [%rd100+28];
	mul.f32 	%f124, %f2, %f123;
	ld.global.f32 	%f125, [%rd101+28];
	sub.f32 	%f126, %f125, %f124;
	st.global.f32 	[%rd101+28], %f126;
	add.s32 	%r92, %r92, 8;
	setp.ne.s32 	%p19, %r92, %r11;
	mov.u32 	%r94, %r11;
	@%p19 bra 	$L__BB3_28;
$L__BB3_29:
	setp.eq.s32 	%p20, %r2, 0;
	@%p20 bra 	$L__BB3_37;
	add.s32 	%r75, %r2, -1;
	setp.lt.u32 	%p21, %r75, 3;
	@%p21 bra 	$L__BB3_32;
	add.s32 	%r76, %r94, %r17;
	mul.wide.u32 	%rd102, %r76, 4;
	add.s64 	%rd103, %rd2, %rd102;
	ld.global.f32 	%f127, [%rd103];
	mul.f32 	%f128, %f2, %f127;
	add.s32 	%r77, %r94, %r26;
	mul.wide.u32 	%rd104, %r77, 4;
	add.s64 	%rd105, %rd2, %rd104;
	ld.global.f32 	%f129, [%rd105];
	sub.f32 	%f130, %f129, %f128;
	st.global.f32 	[%rd105], %f130;
	add.s64 	%rd106, %rd1, %rd102;
	ld.global.f32 	%f131, [%rd106];
	mul.f32 	%f132, %f2, %f131;
	add.s64 	%rd107, %rd1, %rd104;
	ld.global.f32 	%f133, [%rd107];
	sub.f32 	%f134, %f133, %f132;
	st.global.f32 	[%rd107], %f134;
	cvt.u64.u32 	%rd109, %r94;
	add.s64 	%rd110, %rd109, %rd125;
	shl.b64 	%rd111, %rd110, 2;
	add.s64 	%rd112, %rd2, %rd111;
	ld.global.f32 	%f135, [%rd112+4];
	mul.f32 	%f136, %f2, %f135;
	cvt.u64.u32 	%rd113, %r26;
	add.s64 	%rd114, %rd109, %rd113;
	shl.b64 	%rd115, %rd114, 2;
	add.s64 	%rd116, %rd2, %rd115;
	ld.global.f32 	%f137, [%rd116+4];
	sub.f32 	%f138, %f137, %f136;
	st.global.f32 	[%rd116+4], %f138;
	add.s64 	%rd117, %rd1, %rd111;
	ld.global.f32 	%f139, [%rd117+4];
	mul.f32 	%f140, %f2, %f139;
	add.s64 	%rd118, %rd1, %rd115;
	ld.global.f32 	%f141, [%rd118+4];
	sub.f32 	%f142, %f141, %f140;
	st.global.f32 	[%rd118+4], %f142;
	ld.global.f32 	%f143, [%rd112+8];
	mul.f32 	%f144, %f2, %f143;
	ld.global.f32 	%f145, [%rd116+8];
	sub.f32 	%f146, %f145, %f144;
	st.global.f32 	[%rd116+8], %f146;
	ld.global.f32 	%f147, [%rd117+8];
	mul.f32 	%f148, %f2, %f147;
	ld.global.f32 	%f149, [%rd118+8];
	sub.f32 	%f150, %f149, %f148;
	st.global.f32 	[%rd118+8], %f150;
	ld.global.f32 	%f151, [%rd112+12];
	mul.f32 	%f152, %f2, %f151;
	ld.global.f32 	%f153, [%rd116+12];
	sub.f32 	%f154, %f153, %f152;
	st.global.f32 	[%rd116+12], %f154;
	ld.global.f32 	%f155, [%rd117+12];
	mul.f32 	%f156, %f2, %f155;
	ld.global.f32 	%f157, [%rd118+12];
	sub.f32 	%f158, %f157, %f156;
	st.global.f32 	[%rd118+12], %f158;
	add.s32 	%r94, %r94, 4;
$L__BB3_32:
	setp.eq.s32 	%p22, %r10, 0;
	@%p22 bra 	$L__BB3_37;
	setp.eq.s32 	%p23, %r10, 1;
	@%p23 bra 	$L__BB3_35;
	add.s32 	%r78, %r94, %r17;
	mul.wide.u32 	%rd119, %r78, 4;
	add.s64 	%rd120, %rd2, %rd119;
	ld.global.f32 	%f159, [%rd120];
	mul.f32 	%f160, %f2, %f159;
	add.s32 	%r79, %r94, %r26;
	mul.wide.u32 	%rd121, %r79, 4;
	add.s64 	%rd122, %rd2, %rd121;
	ld.global.f32 	%f161, [%rd122];
	sub.f32 	%f162, %f161, %f160;
	st.global.f32 	[%rd122], %f162;
	add.s64 	%rd123, %rd1, %rd119;
	ld.global.f32 	%f163, [%rd123];
	mul.f32 	%f164, %f2, %f163;
	add.s64 	%rd124, %rd1, %rd121;
	ld.global.f32 	%f165, [%rd124];
	sub.f32 	%f166, %f165, %f164;
	st.global.f32 	[%rd124], %f166;
	cvt.u64.u32 	%rd126, %r94;
	add.s64 	%rd127, %rd126, %rd125;
	shl.b64 	%rd128, %rd127, 2;
	add.s64 	%rd129, %rd2, %rd128;
	ld.global.f32 	%f167, [%rd129+4];
	mul.f32 	%f168, %f2, %f167;
	cvt.u64.u32 	%rd130, %r26;
	add.s64 	%rd131, %rd126, %rd130;
	shl.b64 	%rd132, %rd131, 2;
	add.s64 	%rd133, %rd2, %rd132;
	ld.global.f32 	%f169, [%rd133+4];
	sub.f32 	%f170, %f169, %f168;
	st.global.f32 	[%rd133+4], %f170;
	add.s64 	%rd134, %rd1, %rd128;
	ld.global.f32 	%f171, [%rd134+4];
	mul.f32 	%f172, %f2, %f171;
	add.s64 	%rd135, %rd1, %rd132;
	ld.global.f32 	%f173, [%rd135+4];
	sub.f32 	%f174, %f173, %f172;
	st.global.f32 	[%rd135+4], %f174;
	add.s32 	%r94, %r94, 2;
$L__BB3_35:
	setp.eq.s32 	%p24, %r12, 0;
	@%p24 bra 	$L__BB3_37;
	add.s32 	%r80, %r94, %r17;
	mul.wide.u32 	%rd136, %r80, 4;
	add.s64 	%rd137, %rd2, %rd136;
	ld.global.f32 	%f175, [%rd137];
	mul.f32 	%f176, %f2, %f175;
	add.s32 	%r81, %r94, %r26;
	mul.wide.u32 	%rd138, %r81, 4;
	add.s64 	%rd139, %rd2, %rd138;
	ld.global.f32 	%f177, [%rd139];
	sub.f32 	%f178, %f177, %f176;
	st.global.f32 	[%rd139], %f178;
	add.s64 	%rd140, %rd1, %rd136;
	ld.global.f32 	%f179, [%rd140];
	mul.f32 	%f180, %f2, %f179;
	add.s64 	%rd141, %rd1, %rd138;
	ld.global.f32 	%f181, [%rd141];
	sub.f32 	%f182, %f181, %f180;
	st.global.f32 	[%rd141], %f182;
$L__BB3_37:
	add.s32 	%r91, %r91, 1;
	setp.ne.s32 	%p25, %r91, %r36;
	@%p25 bra 	$L__BB3_25;
	add.s32 	%r86, %r86, 1;
	setp.ne.s32 	%p26, %r86, %r36;
	@%p26 bra 	$L__BB3_13;
$L__BB3_39:
	ret;

}


// ===== COMPILED SASS (sm_100) =====

	.target	sm_100

	.elftype	@"ET_EXEC"


//--------------------- .note.nv.tkinfo           --------------------------
	.section	.note.nv.tkinfo,"",@"SHT_NOTE"
	.sectionflags	@"SHF_NOTE_NV_TKINFO"
	.tkinfo
        /*0018*/ 	.word	0x00000002
        /*0030*/ 	.string	""
        /*0030*/ 	.string	"ptxas"
        /*0030*/ 	.string	"Cuda compilation tools, release 13.0, V13.0.88"
        /*0030*/ 	.string	"Build cuda_13.0.r13.0/compiler.36424714_0"
        /*0030*/ 	.string	"-arch sm_100 -m 64 "



//--------------------- .note.nv.cuinfo           --------------------------
	.section	.note.nv.cuinfo,"",@"SHT_NOTE"
	.sectionflags	@"SHF_NOTE_NV_CUINFO"
        /*0018*/ 	.short	0x0002
        /*001a*/ 	.short	0x0064
        /*001c*/ 	.short	0x0082
	.zero		2


//--------------------- .nv.info                  --------------------------
	.section	.nv.info,"",@"SHT_CUDA_INFO"
	.align	4


	//----- nvinfo : EIATTR_REGCOUNT
	.align		4
        /*0000*/ 	.byte	0x04, 0x2f
        /*0002*/ 	.short	(.L_4 - .L_3)
	.align		4
.L_3:
        /*0004*/ 	.word	index@(_Z5mkidePfi)
        /*0008*/ 	.word	0x0000000a


	//----- nvinfo : EIATTR_FRAME_SIZE
	.align		4
.L_4:
        /*000c*/ 	.byte	0x04, 0x11
        /*000e*/ 	.short	(.L_6 - .L_5)
	.align		4
.L_5:
        /*0010*/ 	.word	index@(_Z5mkidePfi)
        /*0014*/ 	.word	0x00000000


	//----- nvinfo : EIATTR_REGCOUNT
	.align		4
.L_6:
        /*0018*/ 	.byte	0x04, 0x2f
        /*001a*/ 	.short	(.L_8 - .L_7)
	.align		4
.L_7:
        /*001c*/ 	.word	index@(_Z6divRowPfS_fi)
        /*0020*/ 	.word	0x00000018


	//----- nvinfo : EIATTR_FRAME_SIZE
	.align		4
.L_8:
        /*0024*/ 	.byte	0x04, 0x11
        /*0026*/ 	.short	(.L_10 - .L_9)
	.align		4
.L_9:
        /*0028*/ 	.word	index@($__internal_1_$__cuda_sm3x_div_rn_noftz_f32_slowpath)
        /*002c*/ 	.word	0x00000008


	//----- nvinfo : EIATTR_FRAME_SIZE
	.align		4
.L_10:
        /*0030*/ 	.byte	0x04, 0x11
        /*0032*/ 	.short	(.L_12 - .L_11)
	.align		4
.L_11:
        /*0034*/ 	.word	index@(_Z6divRowPfS_fi)
        /*0038*/ 	.word	0x00000008


	//----- nvinfo : EIATTR_REGCOUNT
	.align		4
.L_12:
        /*003c*/ 	.byte	0x04, 0x2f
        /*003e*/ 	.short	(.L_14 - .L_13)
	.align		4
.L_13:
        /*0040*/ 	.word	index@(_Z16GaussEliminationPfS_S_ii)
        /*0044*/ 	.word	0x00000018


	//----- nvinfo : EIATTR_FRAME_SIZE
	.align		4
.L_14:
        /*0048*/ 	.byte	0x04, 0x11
        /*004a*/ 	.short	(.L_16 - .L_15)
	.align		4
.L_15:
        /*004c*/ 	.word	index@(_Z16GaussEliminationPfS_S_ii)
        /*0050*/ 	.word	0x00000008


	//----- nvinfo : EIATTR_REGCOUNT
	.align		4
.L_16:
        /*0054*/ 	.byte	0x04, 0x2f
        /*0056*/ 	.short	(.L_18 - .L_17)
	.align		4
.L_17:
        /*0058*/ 	.word	index@(_Z14GaussJordanGpuPfS_i)
        /*005c*/ 	.word	0x00000020


	//----- nvinfo : EIATTR_FRAME_SIZE
	.align		4
.L_18:
        /*0060*/ 	.byte	0x04, 0x11
        /*0062*/ 	.short	(.L_20 - .L_19)
	.align		4
.L_19:
        /*0064*/ 	.word	index@($__internal_0_$__cuda_sm3x_div_rn_noftz_f32_slowpath)
        /*0068*/ 	.word	0x00000000


	//----- nvinfo : EIATTR_FRAME_SIZE
	.align		4
.L_20:
        /*006c*/ 	.byte	0x04, 0x11
        /*006e*/ 	.short	(.L_22 - .L_21)
	.align		4
.L_21:
        /*0070*/ 	.word	index@(_Z14GaussJordanGpuPfS_i)
        /*0074*/ 	.word	0x00000000


	//----- nvinfo : EIATTR_MIN_STACK_SIZE
	.align		4
.L_22:
        /*0078*/ 	.byte	0x04, 0x12
        /*007a*/ 	.short	(.L_24 - .L_23)
	.align		4
.L_23:
        /*007c*/ 	.word	index@(_Z14GaussJordanGpuPfS_i)
        /*0080*/ 	.word	0x00000000


	//----- nvinfo : EIATTR_MIN_STACK_SIZE
	.align		4
.L_24:
        /*0084*/ 	.byte	0x04, 0x12
        /*0086*/ 	.short	(.L_26 - .L_25)
	.align		4
.L_25:
        /*0088*/ 	.word	index@(_Z16GaussEliminationPfS_S_ii)
        /*008c*/ 	.word	0x00000008


	//----- nvinfo : EIATTR_MIN_STACK_SIZE
	.align		4
.L_26:
        /*0090*/ 	.byte	0x04, 0x12
        /*0092*/ 	.short	(.L_28 - .L_27)
	.align		4
.L_27:
        /*0094*/ 	.word	index@(_Z6divRowPfS_fi)
        /*0098*/ 	.word	0x00000008


	//----- nvinfo : EIATTR_MIN_STACK_SIZE
	.align		4
.L_28:
        /*009c*/ 	.byte	0x04, 0x12
        /*009e*/ 	.short	(.L_30 - .L_29)
	.align		4
.L_29:
        /*00a0*/ 	.word	index@(_Z5mkidePfi)
        /*00a4*/ 	.word	0x00000000
.L_30:


//--------------------- .nv.compat                --------------------------
	.section	.nv.compat,"",@"SHT_CUDA_COMPAT_INFO"
	.align	4
        /*0000*/ 	.byte	0x02, 0x09, 0x00, 0x00, 0x02, 0x02, 0x01, 0x00, 0x02, 0x05, 0x05, 0x00, 0x03, 0x07, 0x01, 0x01
        /*0010*/ 	.byte	0x02, 0x03, 0x00, 0x00, 0x02, 0x06, 0x01, 0x00, 0x04, 0x0b, 0x08, 0x00, 0x01, 0x00, 0x00, 0x00
        /*0020*/ 	.byte	0x00, 0x00, 0x00, 0x00


//--------------------- .nv.info._Z14GaussJordanGpuPfS_i --------------------------
	.section	.nv.info._Z14GaussJordanGpuPfS_i,"",@"SHT_CUDA_INFO"
	.sectionflags	@""
	.align	4


	//----- nvinfo : EIATTR_CUDA_API_VERSION
	.align		4
        /*0000*/ 	.byte	0x04, 0x37
        /*0002*/ 	.short	(.L_32 - .L_31)
.L_31:
        /*0004*/ 	.word	0x00000082


	//----- nvinfo : EIATTR_KPARAM_INFO
	.align		4
.L_32:
        /*0008*/ 	.byte	0x04, 0x17
        /*000a*/ 	.short	(.L_34 - .L_33)
.L_33:
        /*000c*/ 	.word	0x00000000
        /*0010*/ 	.short	0x0002
        /*0012*/ 	.short	0x0010
        /*0014*/ 	.byte	0x00, 0xf0, 0x11, 0x00


	//----- nvinfo : EIATTR_KPARAM_INFO
	.align		4
.L_34:
        /*0018*/ 	.byte	0x04, 0x17
        /*001a*/ 	.short	(.L_36 - .L_35)
.L_35:
        /*001c*/ 	.word	0x00000000
        /*0020*/ 	.short	0x0001
        /*0022*/ 	.short	0x0008
        /*0024*/ 	.byte	0x00, 0xf5, 0x21, 0x00


	//----- nvinfo : EIATTR_KPARAM_INFO
	.align		4
.L_36:
        /*0028*/ 	.byte	0x04, 0x17
        /*002a*/ 	.short	(.L_38 - .L_37)
.L_37:
        /*002c*/ 	.word	0x00000000
        /*0030*/ 	.short	0x0000
        /*0032*/ 	.short	0x0000
        /*0034*/ 	.byte	0x00, 0xf5, 0x21, 0x00


	//----- nvinfo : EIATTR_SPARSE_MMA_MASK
	.align		4
.L_38:
        /*0038*/ 	.byte	0x03, 0x50
        /*003a*/ 	.short	0x0000


	//----- nvinfo : EIATTR_MAXREG_COUNT
	.align		4
        /*003c*/ 	.byte	0x03, 0x1b
        /*003e*/ 	.short	0x00ff


	//----- nvinfo : EIATTR_MERCURY_ISA_VERSION
	.align		4
        /*0040*/ 	.byte	0x03, 0x5f
        /*0042*/ 	.short	0x0101


	//----- nvinfo : EIATTR_VRC_CTA_INIT_COUNT
	.align		4
        /*0044*/ 	.byte	0x02, 0x4a
	.zero		1
	.zero		1


	//----- nvinfo : EIATTR_EXIT_INSTR_OFFSETS
	.align		4
        /*0048*/ 	.byte	0x04, 0x1c
        /*004a*/ 	.short	(.L_40 - .L_39)


	//   ....[0]....
.L_39:
        /*004c*/ 	.word	0x00000040


	//   ....[1]....
        /*0050*/ 	.word	0x00003460


	//----- nvinfo : EIATTR_CRS_STACK_SIZE
	.align		4
.L_40:
        /*0054*/ 	.byte	0x04, 0x1e
        /*0056*/ 	.short	(.L_42 - .L_41)
.L_41:
        /*0058*/ 	.word	0x00000000


	//----- nvinfo : EIATTR_CBANK_PARAM_SIZE
	.align		4
.L_42:
        /*005c*/ 	.byte	0x03, 0x19
        /*005e*/ 	.short	0x0014


	//----- nvinfo : EIATTR_PARAM_CBANK
	.align		4
        /*0060*/ 	.byte	0x04, 0x0a
        /*0062*/ 	.short	(.L_44 - .L_43)
	.align		4
.L_43:
        /*0064*/ 	.word	index@(.nv.constant0._Z14GaussJordanGpuPfS_i)
        /*0068*/ 	.short	0x0380
        /*006a*/ 	.short	0x0014


	//----- nvinfo : EIATTR_SW_WAR
	.align		4
.L_44:
        /*006c*/ 	.byte	0x04, 0x36
        /*006e*/ 	.short	(.L_46 - .L_45)
.L_45:
        /*0070*/ 	.word	0x00000008
.L_46:


//--------------------- .nv.info._Z16GaussEliminationPfS_S_ii --------------------------
	.section	.nv.info._Z16GaussEliminationPfS_S_ii,"",@"SHT_CUDA_INFO"
	.sectionflags	@""
	.align	4


	//----- nvinfo : EIATTR_CUDA_API_VERSION
	.align		4
        /*0000*/ 	.byte	0x04, 0x37
        /*0002*/ 	.short	(.L_48 - .L_47)
.L_47:
        /*0004*/ 	.word	0x00000082


	//----- nvinfo : EIATTR_KPARAM_INFO
	.align		4
.L_48:
        /*0008*/ 	.byte	0x04, 0x17
        /*000a*/ 	.short	(.L_50 - .L_49)
.L_49:
        /*000c*/ 	.word	0x00000000
        /*0010*/ 	.short	0x0004
        /*0012*/ 	.short	0x001c
        /*0014*/ 	.byte	0x00, 0xf0, 0x11, 0x00


	//----- nvinfo : EIATTR_KPARAM_INFO
	.align		4
.L_50:
        /*0018*/ 	.byte	0x04, 0x17
        /*001a*/ 	.short	(.L_52 - .L_51)
.L_51:
        /*001c*/ 	.word	0x00000000
        /*0020*/ 	.short	0x0003
        /*0022*/ 	.short	0x0018
        /*0024*/ 	.byte	0x00, 0xf0, 0x11, 0x00


	//----- nvinfo : EIATTR_KPARAM_INFO
	.align		4
.L_52:
        /*0028*/ 	.byte	0x04, 0x17
        /*002a*/ 	.short	(.L_54 - .L_53)
.L_53:
        /*002c*/ 	.word	0x00000000
        /*0030*/ 	.short	0x0002
        /*0032*/ 	.short	0x0010
        /*0034*/ 	.byte	0x00, 0xf5, 0x21, 0x00


	//----- nvinfo : EIATTR_KPARAM_INFO
	.align		4
.L_54:
        /*0038*/ 	.byte	0x04, 0x17
        /*003a*/ 	.short	(.L_56 - .L_55)
.L_55:
        /*003c*/ 	.word	0x00000000
        /*0040*/ 	.short	0x0001
        /*0042*/ 	.short	0x0008
        /*0044*/ 	.byte	0x00, 0xf5, 0x21, 0x00


	//----- nvinfo : EIATTR_KPARAM_INFO
	.align		4
.L_56:
        /*0048*/ 	.byte	0x04, 0x17
        /*004a*/ 	.short	(.L_58 - .L_57)
.L_57:
        /*004c*/ 	.word	0x00000000
        /*0050*/ 	.short	0x0000
        /*0052*/ 	.short	0x0000
        /*0054*/ 	.byte	0x00, 0xf5, 0x21, 0x00


	//----- nvinfo : EIATTR_SPARSE_MMA_MASK
	.align		4
.L_58:
        /*0058*/ 	.byte	0x03, 0x50
        /*005a*/ 	.short	0x0000


	//----- nvinfo : EIATTR_MAXREG_COUNT
	.align		4
        /*005c*/ 	.byte	0x03, 0x1b
        /*005e*/ 	.short	0x00ff


	//----- nvinfo : EIATTR_EXTERNS
	.align		4
        /*0060*/ 	.byte	0x04, 0x0f
        /*0062*/ 	.short	(.L_60 - .L_59)


	//   ....[0]....
	.align		4
.L_59:
        /*0064*/ 	.word	index@(vprintf)


	//----- nvinfo : EIATTR_MERCURY_ISA_VERSION
	.align		4
.L_60:
        /*0068*/ 	.byte	0x03, 0x5f
        /*006a*/ 	.short	0x0101


	//----- nvinfo : EIATTR_VRC_CTA_INIT_COUNT
	.align		4
        /*006c*/ 	.byte	0x02, 0x4a
	.zero		1
	.zero		1


	//----- nvinfo : EIATTR_SYSCALL_OFFSETS
	.align		4
        /*0070*/ 	.byte	0x04, 0x46
        /*0072*/ 	.short	(.L_62 - .L_61)


	//   ....[0]....
.L_61:
        /*0074*/ 	.word	0x000001a0


	//----- nvinfo : EIATTR_EXIT_INSTR_OFFSETS
	.align		4
.L_62:
        /*0078*/ 	.byte	0x04, 0x1c
        /*007a*/ 	.short	(.L_64 - .L_63)


	//   ....[0]....
.L_63:
        /*007c*/ 	.word	0x00000100


	//   ....[1]....
        /*0080*/ 	.word	0x00000300


	//----- nvinfo : EIATTR_CRS_STACK_SIZE
	.align		4
.L_64:
        /*0084*/ 	.byte	0x04, 0x1e
        /*0086*/ 	.short	(.L_66 - .L_65)
.L_65:
        /*0088*/ 	.word	0x00000000


	//----- nvinfo : EIATTR_CBANK_PARAM_SIZE
	.align		4
.L_66:
        /*008c*/ 	.byte	0x03, 0x19
        /*008e*/ 	.short	0x0020


	//----- nvinfo : EIATTR_PARAM_CBANK
	.align		4
        /*0090*/ 	.byte	0x04, 0x0a
        /*0092*/ 	.short	(.L_68 - .L_67)
	.align		4
.L_67:
        /*0094*/ 	.word	index@(.nv.constant0._Z16GaussEliminationPfS_S_ii)
        /*0098*/ 	.short	0x0380
        /*009a*/ 	.short	0x0020


	//----- nvinfo : EIATTR_SW_WAR
	.align		4
.L_68:
        /*009c*/ 	.byte	0x04, 0x36
        /*009e*/ 	.short	(.L_70 - .L_69)
.L_69:
        /*00a0*/ 	.word	0x00000008
.L_70:


//--------------------- .nv.info._Z6divRowPfS_fi  --------------------------
	.section	.nv.info._Z6divRowPfS_fi,"",@"SHT_CUDA_INFO"
	.sectionflags	@""
	.align	4


	//----- nvinfo : EIATTR_CUDA_API_VERSION
	.align		4
        /*0000*/ 	.byte	0x04, 0x37
        /*0002*/ 	.short	(.L_72 - .L_71)
.L_71:
        /*0004*/ 	.word	0x00000082


	//----- nvinfo : EIATTR_KPARAM_INFO
	.align		4
.L_72:
        /*0008*/ 	.byte	0x04, 0x17
        /*000a*/ 	.short	(.L_74 - .L_73)
.L_73:
        /*000c*/ 	.word	0x00000000
        /*0010*/ 	.short	0x0003
        /*0012*/ 	.short	0x0014
        /*0014*/ 	.byte	0x00, 0xf0, 0x11, 0x00


	//----- nvinfo : EIATTR_KPARAM_INFO
	.align		4
.L_74:
        /*0018*/ 	.byte	0x04, 0x17
        /*001a*/ 	.short	(.L_76 - .L_75)
.L_75:
        /*001c*/ 	.word	0x00000000
        /*0020*/ 	.short	0x0002
        /*0022*/ 	.short	0x0010
        /*0024*/ 	.byte	0x00, 0xf0, 0x11, 0x00


	//----- nvinfo : EIATTR_KPARAM_INFO
	.align		4
.L_76:
        /*0028*/ 	.byte	0x04, 0x17
        /*002a*/ 	.short	(.L_78 - .L_77)
.L_77:
        /*002c*/ 	.word	0x00000000
        /*0030*/ 	.short	0x0001
        /*0032*/ 	.short	0x0008
        /*0034*/ 	.byte	0x00, 0xf5, 0x21, 0x00


	//----- nvinfo : EIATTR_KPARAM_INFO
	.align		4
.L_78:
        /*0038*/ 	.byte	0x04, 0x17
        /*003a*/ 	.short	(.L_80 - .L_79)
.L_79:
        /*003c*/ 	.word	0x00000000
        /*0040*/ 	.short	0x0000
        /*0042*/ 	.short	0x0000
        /*0044*/ 	.byte	0x00, 0xf5, 0x21, 0x00


	//----- nvinfo : EIATTR_SPARSE_MMA_MASK
	.align		4
.L_80:
        /*0048*/ 	.byte	0x03, 0x50
        /*004a*/ 	.short	0x0000


	//----- nvinfo : EIATTR_MAXREG_COUNT
	.align		4
        /*004c*/ 	.byte	0x03, 0x1b
        /*004e*/ 	.short	0x00ff


	//----- nvinfo : EIATTR_EXTERNS
	.align		4
        /*0050*/ 	.byte	0x04, 0x0f
        /*0052*/ 	.short	(.L_82 - .L_81)


	//   ....[0]....
	.align		4
.L_81:
        /*0054*/ 	.word	index@(vprintf)


	//----- nvinfo : EIATTR_MERCURY_ISA_VERSION
	.align		4
.L_82:
        /*0058*/ 	.byte	0x03, 0x5f
        /*005a*/ 	.short	0x0101


	//----- nvinfo : EIATTR_VRC_CTA_INIT_COUNT
	.align		4
        /*005c*/ 	.byte	0x02, 0x4a
	.zero		1
	.zero		1


	//----- nvinfo : EIATTR_SYSCALL_OFFSETS
	.align		4
        /*0060*/ 	.byte	0x04, 0x46
        /*0062*/ 	.short	(.L_84 - .L_83)


	//   ....[0]....
.L_83:
        /*0064*/ 	.word	0x00000110


	//----- nvinfo : EIATTR_EXIT_INSTR_OFFSETS
	.align		4
.L_84:
        /*0068*/ 	.byte	0x04, 0x1c
        /*006a*/ 	.short	(.L_86 - .L_85)


	//   ....[0]....
.L_85:
        /*006c*/ 	.word	0x00000140


	//   ....[1]....
        /*0070*/ 	.word	0x00000430


	//----- nvinfo : EIATTR_CRS_STACK_SIZE
	.align		4
.L_86:
        /*0074*/ 	.byte	0x04, 0x1e
        /*0076*/ 	.short	(.L_88 - .L_87)
.L_87:
        /*0078*/ 	.word	0x00000000


	//----- nvinfo : EIATTR_CBANK_PARAM_SIZE
	.align		4
.L_88:
        /*007c*/ 	.byte	0x03, 0x19
        /*007e*/ 	.short	0x0018


	//----- nvinfo : EIATTR_PARAM_CBANK
	.align		4
        /*0080*/ 	.byte	0x04, 0x0a
        /*0082*/ 	.short	(.L_90 - .L_89)
	.align		4
.L_89:
        /*0084*/ 	.word	index@(.nv.constant0._Z6divRowPfS_fi)
        /*0088*/ 	.short	0x0380
        /*008a*/ 	.short	0x0018


	//----- nvinfo : EIATTR_SW_WAR
	.align		4
.L_90:
        /*008c*/ 	.byte	0x04, 0x36
        /*008e*/ 	.short	(.L_92 - .L_91)
.L_91:
        /*0090*/ 	.word	0x00000008
.L_92:


//--------------------- .nv.info._Z5mkidePfi      --------------------------
	.section	.nv.info._Z5mkidePfi,"",@"SHT_CUDA_INFO"
	.sectionflags	@""
	.align	4


	//----- nvinfo : EIATTR_CUDA_API_VERSION
	.align		4
        /*0000*/ 	.byte	0x04, 0x37
        /*0002*/ 	.short	(.L_94 - .L_93)
.L_93:
        /*0004*/ 	.word	0x00000082


	//----- nvinfo : EIATTR_KPARAM_INFO
	.align		4
.L_94:
        /*0008*/ 	.byte	0x04, 0x17
        /*000a*/ 	.short	(.L_96 - .L_95)
.L_95:
        /*000c*/ 	.word	0x00000000
        /*0010*/ 	.short	0x0001
        /*0012*/ 	.short	0x0008
        /*0014*/ 	.byte	0x00, 0xf0, 0x11, 0x00


	//----- nvinfo : EIATTR_KPARAM_INFO
	.align		4
.L_96:
        /*0018*/ 	.byte	0x04, 0x17
        /*001a*/ 	.short	(.L_98 - .L_97)
.L_97:
        /*001c*/ 	.word	0x00000000
        /*0020*/ 	.short	0x0000
        /*0022*/ 	.short	0x0000
        /*0024*/ 	.byte	0x00, 0xf5, 0x21, 0x00


	//----- nvinfo : EIATTR_SPARSE_MMA_MASK
	.align		4
.L_98:
        /*0028*/ 	.byte	0x03, 0x50
        /*002a*/ 	.short	0x0000


	//----- nvinfo : EIATTR_MAXREG_COUNT
	.align		4
        /*002c*/ 	.byte	0x03, 0x1b
        /*002e*/ 	.short	0x00ff


	//----- nvinfo : EIATTR_MERCURY_ISA_VERSION
	.align		4
        /*0030*/ 	.byte	0x03, 0x5f
        /*0032*/ 	.short	0x0101


	//----- nvinfo : EIATTR_VRC_CTA_INIT_COUNT
	.align		4
        /*0034*/ 	.byte	0x02, 0x4a
	.zero		1
	.zero		1


	//----- nvinfo : EIATTR_EXIT_INSTR_OFFSETS
	.align		4
        /*0038*/ 	.byte	0x04, 0x1c
        /*003a*/ 	.short	(.L_100 - .L_99)


	//   ....[0]....
.L_99:
        /*003c*/ 	.word	0x000000c0


	//----- nvinfo : EIATTR_CBANK_PARAM_SIZE
	.align		4
.L_100:
        /*0040*/ 	.byte	0x03, 0x19
        /*0042*/ 	.short	0x000c


	//----- nvinfo : EIATTR_PARAM_CBANK
	.align		4
        /*0044*/ 	.byte	0x04, 0x0a
        /*0046*/ 	.short	(.L_102 - .L_101)
	.align		4
.L_101:
        /*0048*/ 	.word	index@(.nv.constant0._Z5mkidePfi)
        /*004c*/ 	.short	0x0380
        /*004e*/ 	.short	0x000c


	//----- nvinfo : EIATTR_SW_WAR
	.align		4
.L_102:
        /*0050*/ 	.byte	0x04, 0x36
        /*0052*/ 	.short	(.L_104 - .L_103)
.L_103:
        /*0054*/ 	.word	0x00000008
.L_104:


//--------------------- .nv.callgraph             --------------------------
	.section	.nv.callgraph,"",@"SHT_CUDA_CALLGRAPH"
	.align	4
	.sectionentsize	8
	.align		4
        /*0000*/ 	.word	0x00000000
	.align		4
        /*0004*/ 	.word	0xffffffff
	.align		4
        /*0008*/ 	.word	index@(_Z16GaussEliminationPfS_S_ii)
	.align		4
        /*000c*/ 	.word	index@(vprintf)
	.align		4
        /*0010*/ 	.word	index@(_Z6divRowPfS_fi)
	.align		4
        /*0014*/ 	.word	index@(vprintf)
	.align		4
        /*0018*/ 	.word	0x00000000
	.align		4
        /*001c*/ 	.word	0xfffffffe
	.align		4
        /*0020*/ 	.word	0x00000000
	.align		4
        /*0024*/ 	.word	0xfffffffd
	.align		4
        /*0028*/ 	.word	0x00000000
	.align		4
        /*002c*/ 	.word	0xfffffffc


//--------------------- .nv.constant3             --------------------------
	.section	.nv.constant3,"a",@progbits
	.align	4
.nv.constant3:
	.type		t,@object
	.size		t,(.L_0 - t)
t:
	.zero		40000
.L_0:


//--------------------- .nv.constant4             --------------------------
	.section	.nv.constant4,"a",@progbits
	.align	8
	.align		8
.nv.constant4:
        /*0000*/ 	.dword	$str
	.align		8
        /*0008*/ 	.dword	$str$1
	.align		8
        /*0010*/ 	.dword	vprintf


//--------------------- .text._Z14GaussJordanGpuPfS_i --------------------------
	.section	.text._Z14GaussJordanGpuPfS_i,"ax",@progbits
	.align	128
        .global         _Z14GaussJordanGpuPfS_i
        .type           _Z14GaussJordanGpuPfS_i,@function
        .size           _Z14GaussJordanGpuPfS_i,(.L_x_76 - _Z14GaussJordanGpuPfS_i)
        .other          _Z14GaussJordanGpuPfS_i,@"STO_CUDA_ENTRY STV_DEFAULT"
_Z14GaussJordanGpuPfS_i:
.text._Z14GaussJordanGpuPfS_i:
[----:B------:R-:W-:Y:S01]  /*0000*/  LDC R1, c[0x0][0x37c] ;  /* 0x0000df00ff017b82 */ /* 0x000fe20000000800 */
[----:B------:R-:W0:Y:S02]  /*0010*/  LDCU UR4, c[0x0][0x390] ;  /* 0x00007200ff0477ac */ /* 0x000e240008000800 */
[----:B0-----:R-:W-:-:S04]  /*0020*/  MOV R14, UR4 ;  /* 0x00000004000e7c02 */ /* 0x001fc80008000f00 */
[----:B------:R-:W-:-:S13]  /*0030*/  ISETP.GE.AND P0, PT, R14, 0x1, PT ;  /* 0x000000010e00780c */ /* 0x000fda0003f06270 */
[----:B------:R-:W-:Y:S05]  /*0040*/  @!P0 EXIT ;  /* 0x000000000000894d */ /* 0x000fea0003800000 */
[C---:B------:R-:W-:Y:S01]  /*0050*/  IADD3 R3, PT, PT, R14.reuse, -0x1, RZ ;  /* 0xffffffff0e037810 */ /* 0x040fe20007ffe0ff */
[----:B------:R-:W0:Y:S01]  /*0060*/  LDCU.64 UR6, c[0x0][0x358] ;  /* 0x00006b00ff0677ac */ /* 0x000e220008000a00 */
[----:B------:R-:W-:Y:S01]  /*0070*/  LOP3.LUT R4, R14, 0x7, RZ, 0xc0, !PT ;  /* 0x000000070e047812 */ /* 0x000fe200078ec0ff */
[----:B------:R-:W-:Y:S01]  /*0080*/  IMAD.MOV.U32 R5, RZ, RZ, RZ ;  /* 0x000000ffff057224 */ /* 0x000fe200078e00ff */
[----:B------:R-:W-:Y:S02]  /*0090*/  ISETP.GE.U32.AND P1, PT, R3, 0x7, PT ;  /* 0x000000070300780c */ /* 0x000fe40003f26070 */
[----:B------:R-:W-:-:S11]  /*00a0*/  ISETP.NE.AND P0, PT, R4, RZ, PT ;  /* 0x000000ff0400720c */ /* 0x000fd60003f05270 */
[----:B------:R-:W-:Y:S05]  /*00b0*/  @!P1 BRA `(.L_x_0) ;  /* 0x0000000000dc9947 */ /* 0x000fea0003800000 */
[----:B------:R-:W1:Y:S01]  /*00c0*/  LDC R0, c[0x0][0x390] ;  /* 0x0000e400ff007b82 */ /* 0x000e620000000800 */
[----:B------:R-:W-:Y:S01]  /*00d0*/  HFMA2 R13, -RZ, RZ, 0, 0 ;  /* 0x00000000ff0d7431 */ /* 0x000fe200000001ff */
[----:B------:R-:W-:-:S06]  /*00e0*/  LOP3.LUT R5, R14, 0x7ffffff8, RZ, 0xc0, !PT ;  /* 0x7ffffff80e057812 */ /* 0x000fcc00078ec0ff */
[----:B------:R-:W2:Y:S08]  /*00f0*/  LDC.64 R6, c[0x0][0x388] ;  /* 0x0000e200ff067b82 */ /* 0x000eb00000000a00 */
[----:B------:R-:W3:Y:S02]  /*0100*/  LDC.64 R8, c[0x0][0x388] ;  /* 0x0000e200ff087b82 */ /* 0x000ee40000000a00 */
.L_x_1:
[----:B-1----:R-:W-:Y:S01]  /*0110*/  MOV R14, R0 ;  /* 0x00000000000e7202 */ /* 0x002fe20000000f00 */
[----:B------:R-:W-:-:S04]  /*0120*/  IMAD.MOV.U32 R15, RZ, RZ, 0x3f800000 ;  /* 0x3f800000ff0f7424 */ /* 0x000fc800078e00ff */
[CC--:B------:R-:W-:Y:S02]  /*0130*/  IMAD R2, R13.reuse, R14.reuse, R14 ;  /* 0x0000000e0d027224 */ /* 0x0c0fe400078e020e */
[----:B------:R-:W-:-:S03]  /*0140*/  IMAD R11, R13, R14, R13 ;  /* 0x0000000e0d0b7224 */ /* 0x000fc600078e020d */
[CC--:B------:R-:W-:Y:S01]  /*0150*/  IADD3 R12, PT, PT, R2.reuse, R14.reuse, RZ ;  /* 0x0000000e020c7210 */ /* 0x0c0fe20007ffe0ff */
[----:B--2---:R-:W-:Y:S01]  /*0160*/  IMAD.WIDE.U32 R10, R11, 0x4, R6 ;  /* 0x000000040b0a7825 */ /* 0x004fe200078e0006 */
[-C--:B------:R-:W-:Y:S02]  /*0170*/  IADD3 R18, P1, PT, R2, R13.reuse, RZ ;  /* 0x0000000d02127210 */ /* 0x080fe40007f3e0ff */
[CC--:B------:R-:W-:Y:S02]  /*0180*/  IADD3 R2, P2, PT, R12.reuse, R13.reuse, RZ ;  /* 0x0000000d0c027210 */ /* 0x0c0fe40007f5e0ff */
[----:B------:R-:W-:Y:S01]  /*0190*/  IADD3 R12, PT, PT, R12, R14, RZ ;  /* 0x0000000e0c0c7210 */ /* 0x000fe20007ffe0ff */
[----:B------:R-:W-:Y:S01]  /*01a0*/  IMAD.X R21, RZ, RZ, RZ, P1 ;  /* 0x000000ffff157224 */ /* 0x000fe200008e06ff */
[----:B---3--:R-:W-:Y:S01]  /*01b0*/  LEA R20, P1, R18, R8, 0x2 ;  /* 0x0000000812147211 */ /* 0x008fe200078210ff */
[----:B0-----:R0:W-:Y:S01]  /*01c0*/  STG.E desc[UR6][R10.64], R15 ;  /* 0x0000000f0a007986 */ /* 0x0011e2000c101906 */
[----:B------:R-:W-:-:S02]  /*01d0*/  IADD3 R19, P3, PT, R12, R13, RZ ;  /* 0x0000000d0c137210 */ /* 0x000fc40007f7e0ff */
[----:B------:R-:W-:Y:S02]  /*01e0*/  IADD3.X R17, PT, PT, RZ, RZ, RZ, P2, !PT ;  /* 0x000000ffff117210 */ /* 0x000fe400017fe4ff */
[----:B------:R-:W-:Y:S02]  /*01f0*/  LEA R16, P2, R2, R8, 0x2 ;  /* 0x0000000802107211 */ /* 0x000fe400078410ff */
[----:B------:R-:W-:Y:S02]  /*0200*/  IADD3 R12, PT, PT, R12, R14, RZ ;  /* 0x0000000e0c0c7210 */ /* 0x000fe40007ffe0ff */
[-C--:B------:R-:W-:Y:S02]  /*0210*/  LEA.HI.X R21, R18, R9.reuse, R21, 0x2, P1 ;  /* 0x0000000912157211 */ /* 0x080fe400008f1415 */
[----:B------:R-:W-:Y:S01]  /*0220*/  LEA.HI.X R17, R2, R9, R17, 0x2, P2 ;  /* 0x0000000902117211 */ /* 0x000fe200010f1411 */
[----:B0-----:R-:W-:Y:S01]  /*0230*/  IMAD.X R10, RZ, RZ, RZ, P3 ;  /* 0x000000ffff0a7224 */ /* 0x001fe200018e06ff */
[----:B------:R-:W-:Y:S01]  /*0240*/  LEA R18, P1, R19, R8, 0x2 ;  /* 0x0000000813127211 */ /* 0x000fe200078210ff */
[----:B------:R0:W-:Y:S01]  /*0250*/  STG.E desc[UR6][R20.64+0x4], R15 ;  /* 0x0000040f14007986 */ /* 0x0001e2000c101906 */
[----:B------:R-:W-:-:S02]  /*0260*/  IADD3 R2, P2, PT, R12, R13, RZ ;  /* 0x0000000d0c027210 */ /* 0x000fc40007f5e0ff */
[-C--:B------:R-:W-:Y:S01]  /*0270*/  LEA.HI.X R19, R19, R9.reuse, R10, 0x2, P1 ;  /* 0x0000000913137211 */ /* 0x080fe200008f140a */
[----:B------:R1:W-:Y:S01]  /*0280*/  STG.E desc[UR6][R16.64+0x8], R15 ;  /* 0x0000080f10007986 */ /* 0x0003e2000c101906 */
[----:B------:R-:W-:Y:S02]  /*0290*/  IADD3.X R11, PT, PT, RZ, RZ, RZ, P2, !PT ;  /* 0x000000ffff0b7210 */ /* 0x000fe400017fe4ff */
[----:B------:R-:W-:Y:S01]  /*02a0*/  LEA R10, P1, R2, R8, 0x2 ;  /* 0x00000008020a7211 */ /* 0x000fe200078210ff */
[----:B------:R4:W-:Y:S01]  /*02b0*/  STG.E desc[UR6][R18.64+0xc], R15 ;  /* 0x00000c0f12007986 */ /* 0x0009e2000c101906 */
[----:B------:R-:W-:Y:S02]  /*02c0*/  IADD3 R12, PT, PT, R12, R14, RZ ;  /* 0x0000000e0c0c7210 */ /* 0x000fe40007ffe0ff */
[----:B------:R-:W-:Y:S02]  /*02d0*/  LEA.HI.X R11, R2, R9, R11, 0x2, P1 ;  /* 0x00000009020b7211 */ /* 0x000fe400008f140b */
[C---:B------:R-:W-:Y:S01]  /*02e0*/  IADD3 R22, P1, PT, R12.reuse, R13, RZ ;  /* 0x0000000d0c167210 */ /* 0x040fe20007f3e0ff */
[----:B------:R-:W-:-:S02]  /*02f0*/  IMAD.IADD R2, R12, 0x1, R14 ;  /* 0x000000010c027824 */ /* 0x000fc400078e020e */
[----:B------:R4:W-:Y:S01]  /*0300*/  STG.E desc[UR6][R10.64+0x10], R15 ;  /* 0x0000100f0a007986 */ /* 0x0009e2000c101906 */
[----:B0-----:R-:W-:Y:S02]  /*0310*/  LEA R20, P2, R22, R8, 0x2 ;  /* 0x0000000816147211 */ /* 0x001fe400078410ff */
[C---:B------:R-:W-:Y:S02]  /*0320*/  IADD3 R12, PT, PT, R2.reuse, R14, RZ ;  /* 0x0000000e020c7210 */ /* 0x040fe40007ffe0ff */
[-C--:B------:R-:W-:Y:S02]  /*0330*/  IADD3 R23, P3, PT, R2, R13.reuse, RZ ;  /* 0x0000000d02177210 */ /* 0x080fe40007f7e0ff */
[----:B------:R-:W-:Y:S02]  /*0340*/  IADD3.X R2, PT, PT, RZ, RZ, RZ, P1, !PT ;  /* 0x000000ffff027210 */ /* 0x000fe40000ffe4ff */
[----:B------:R-:W-:Y:S01]  /*0350*/  IADD3 R12, P1, PT, R12, R13, RZ ;  /* 0x0000000d0c0c7210 */ /* 0x000fe20007f3e0ff */
[----:B------:R-:W-:Y:S01]  /*0360*/  IMAD.X R24, RZ, RZ, RZ, P3 ;  /* 0x000000ffff187224 */ /* 0x000fe200018e06ff */
[----:B------:R-:W-:-:S02]  /*0370*/  LEA.HI.X R21, R22, R9, R2, 0x2, P2 ;  /* 0x0000000916157211 */ /* 0x000fc400010f1402 */
[CC--:B-1----:R-:W-:Y:S02]  /*0380*/  LEA R16, P3, R23.reuse, R8.reuse, 0x2 ;  /* 0x0000000817107211 */ /* 0x0c2fe400078610ff */
[----:B------:R-:W-:Y:S01]  /*0390*/  IADD3.X R2, PT, PT, RZ, RZ, RZ, P1, !PT ;  /* 0x000000ffff027210 */ /* 0x000fe20000ffe4ff */
[----:B------:R4:W-:Y:S01]  /*03a0*/  STG.E desc[UR6][R20.64+0x14], R15 ;  /* 0x0000140f14007986 */ /* 0x0009e2000c101906 */
[C---:B------:R-:W-:Y:S02]  /*03b0*/  LEA R22, P1, R12.reuse, R8, 0x2 ;  /* 0x000000080c167211 */ /* 0x040fe400078210ff */
[-C--:B------:R-:W-:Y:S02]  /*03c0*/  LEA.HI.X R17, R23, R9.reuse, R24, 0x2, P3 ;  /* 0x0000000917117211 */ /* 0x080fe400018f1418 */
[----:B------:R-:W-:Y:S02]  /*03d0*/  LEA.HI.X R23, R12, R9, R2, 0x2, P1 ;  /* 0x000000090c177211 */ /* 0x000fe400008f1402 */
[----:B------:R-:W-:Y:S01]  /*03e0*/  IADD3 R13, PT, PT, R13, 0x8, RZ ;  /* 0x000000080d0d7810 */ /* 0x000fe20007ffe0ff */
[----:B------:R4:W-:Y:S03]  /*03f0*/  STG.E desc[UR6][R16.64+0x18], R15 ;  /* 0x0000180f10007986 */ /* 0x0009e6000c101906 */
[----:B------:R-:W-:Y:S01]  /*0400*/  ISETP.NE.AND P1, PT, R13, R5, PT ;  /* 0x000000050d00720c */ /* 0x000fe20003f25270 */
[----:B------:R4:W-:-:S12]  /*0410*/  STG.E desc[UR6][R22.64+0x1c], R15 ;  /* 0x00001c0f16007986 */ /* 0x0009d8000c101906 */
[----:B----4-:R-:W-:Y:S05]  /*0420*/  @P1 BRA `(.L_x_1) ;  /* 0xfffffffc00381947 */ /* 0x010fea000383ffff */
.L_x_0:
[----:B------:R-:W-:Y:S05]  /*0430*/  @!P0 BRA `(.L_x_2) ;  /* 0x0000000000d08947 */ /* 0x000fea0003800000 */
[----:B------:R-:W-:Y:S02]  /*0440*/  ISETP.GE.U32.AND P1, PT, R4, 0x4, PT ;  /* 0x000000040400780c */ /* 0x000fe40003f26070 */
[----:B------:R-:W-:-:S04]  /*0450*/  LOP3.LUT R17, R14, 0x3, RZ, 0xc0, !PT ;  /* 0x000000030e117812 */ /* 0x000fc800078ec0ff */
[----:B------:R-:W-:-:S07]  /*0460*/  ISETP.NE.AND P0, PT, R17, RZ, PT ;  /* 0x000000ff1100720c */ /* 0x000fce0003f05270 */
[----:B------:R-:W-:Y:S06]  /*0470*/  @!P1 BRA `(.L_x_3) ;  /* 0x0000000000649947 */ /* 0x000fec0003800000 */
[----:B------:R-:W1:Y:S01]  /*0480*/  LDC.64 R6, c[0x0][0x388] ;  /* 0x0000e200ff067b82 */ /* 0x000e620000000a00 */
[CC--:B------:R-:W-:Y:S02]  /*0490*/  IMAD R0, R5.reuse, R14.reuse, R14 ;  /* 0x0000000e05007224 */ /* 0x0c0fe400078e020e */
[----:B------:R-:W-:-:S03]  /*04a0*/  IMAD R9, R5, R14, R5 ;  /* 0x0000000e05097224 */ /* 0x000fc600078e0205 */
[C---:B------:R-:W-:Y:S01]  /*04b0*/  IADD3 R12, P1, PT, R5.reuse, R0, RZ ;  /* 0x00000000050c7210 */ /* 0x040fe20007f3e0ff */
[----:B------:R-:W-:Y:S01]  /*04c0*/  IMAD.IADD R0, R0, 0x1, R14 ;  /* 0x0000000100007824 */ /* 0x000fe200078e020e */
[----:B------:R-:W2:Y:S02]  /*04d0*/  LDC.64 R10, c[0x0][0x388] ;  /* 0x0000e200ff0a7b82 */ /* 0x000ea40000000a00 */
[----:B------:R-:W-:Y:S02]  /*04e0*/  IADD3.X R15, PT, PT, RZ, RZ, RZ, P1, !PT ;  /* 0x000000ffff0f7210 */ /* 0x000fe40000ffe4ff */
[----:B------:R-:W-:Y:S02]  /*04f0*/  IADD3 R2, PT, PT, R0, R14, RZ ;  /* 0x0000000e00027210 */ /* 0x000fe40007ffe0ff */
[C---:B------:R-:W-:Y:S02]  /*0500*/  IADD3 R13, P2, PT, R5.reuse, R0, RZ ;  /* 0x00000000050d7210 */ /* 0x040fe40007f5e0ff */
[C---:B------:R-:W-:Y:S01]  /*0510*/  IADD3 R2, P3, PT, R5.reuse, R2, RZ ;  /* 0x0000000205027210 */ /* 0x040fe20007f7e0ff */
[----:B------:R-:W-:Y:S01]  /*0520*/  VIADD R5, R5, 0x4 ;  /* 0x0000000405057836 */ /* 0x000fe20000000000 */
[----:B------:R-:W-:-:S02]  /*0530*/  IADD3.X R16, PT, PT, RZ, RZ, RZ, P2, !PT ;  /* 0x000000ffff107210 */ /* 0x000fc400017fe4ff */
[----:B------:R-:W-:Y:S02]  /*0540*/  IADD3.X R0, PT, PT, RZ, RZ, RZ, P3, !PT ;  /* 0x000000ffff007210 */ /* 0x000fe40001ffe4ff */
[----:B-1----:R-:W-:Y:S01]  /*0550*/  LEA R8, P1, R12, R6, 0x2 ;  /* 0x000000060c087211 */ /* 0x002fe200078210ff */
[----:B--2---:R-:W-:-:S03]  /*0560*/  IMAD.WIDE.U32 R10, R9, 0x4, R10 ;  /* 0x00000004090a7825 */ /* 0x004fc600078e000a */
[-C--:B------:R-:W-:Y:S02]  /*0570*/  LEA.HI.X R9, R12, R7.reuse, R15, 0x2, P1 ;  /* 0x000000070c097211 */ /* 0x080fe400008f140f */
[CC--:B------:R-:W-:Y:S01]  /*0580*/  LEA R12, P1, R13.reuse, R6.reuse, 0x2 ;  /* 0x000000060d0c7211 */ /* 0x0c0fe200078210ff */
[----:B------:R-:W-:Y:S01]  /*0590*/  IMAD.MOV.U32 R15, RZ, RZ, 0x3f800000 ;  /* 0x3f800000ff0f7424 */ /* 0x000fe200078e00ff */
[C---:B------:R-:W-:Y:S02]  /*05a0*/  LEA R6, P2, R2.reuse, R6, 0x2 ;  /* 0x0000000602067211 */ /* 0x040fe400078410ff */
[-C--:B------:R-:W-:Y:S02]  /*05b0*/  LEA.HI.X R13, R13, R7.reuse, R16, 0x2, P1 ;  /* 0x000000070d0d7211 */ /* 0x080fe400008f1410 */
[----:B------:R-:W-:Y:S01]  /*05c0*/  LEA.HI.X R7, R2, R7, R0, 0x2, P2 ;  /* 0x0000000702077211 */ /* 0x000fe200010f1400 */
[----:B0-----:R1:W-:Y:S04]  /*05d0*/  STG.E desc[UR6][R10.64], R15 ;  /* 0x0000000f0a007986 */ /* 0x0013e8000c101906 */
[----:B------:R1:W-:Y:S04]  /*05e0*/  STG.E desc[UR6][R8.64+0x4], R15 ;  /* 0x0000040f08007986 */ /* 0x0003e8000c101906 */
[----:B------:R1:W-:Y:S04]  /*05f0*/  STG.E desc[UR6][R12.64+0x8], R15 ;  /* 0x0000080f0c007986 */ /* 0x0003e8000c101906 */
[----:B------:R1:W-:Y:S02]  /*0600*/  STG.E desc[UR6][R6.64+0xc], R15 ;  /* 0x00000c0f06007986 */ /* 0x0003e4000c101906 */
.L_x_3:
[----:B------:R-:W-:Y:S05]  /*0610*/  @!P0 BRA `(.L_x_2) ;  /* 0x0000000000588947 */ /* 0x000fea0003800000 */
[----:B------:R-:W-:Y:S02]  /*0620*/  LOP3.LUT R0, R14, 0x1, RZ, 0xc0, !PT ;  /* 0x000000010e007812 */ /* 0x000fe400078ec0ff */
[----:B------:R-:W-:Y:S02]  /*0630*/  ISETP.NE.AND P0, PT, R17, 0x1, PT ;  /* 0x000000011100780c */ /* 0x000fe40003f05270 */
[----:B------:R-:W-:-:S13]  /*0640*/  ISETP.NE.U32.AND P1, PT, R0, 0x1, PT ;  /* 0x000000010000780c */ /* 0x000fda0003f25070 */
[----:B-1----:R-:W1:Y:S01]  /*0650*/  @!P1 LDC.64 R6, c[0x0][0x388] ;  /* 0x0000e200ff069b82 */ /* 0x002e620000000a00 */
[----:B------:R-:W-:Y:S05]  /*0660*/  @!P0 BRA `(.L_x_4) ;  /* 0x0000000000348947 */ /* 0x000fea0003800000 */
[----:B------:R-:W2:Y:S01]  /*0670*/  LDC.64 R16, c[0x0][0x388] ;  /* 0x0000e200ff107b82 */ /* 0x000ea20000000a00 */
[CC--:B------:R-:W-:Y:S01]  /*0680*/  IMAD R0, R5.reuse, R14.reuse, R14 ;  /* 0x0000000e05007224 */ /* 0x0c0fe200078e020e */
[----:B------:R-:W-:Y:S01]  /*0690*/  MOV R13, 0x3f800000 ;  /* 0x3f800000000d7802 */ /* 0x000fe20000000f00 */
[----:B------:R-:W-:-:S03]  /*06a0*/  IMAD R11, R5, R14, R5 ;  /* 0x0000000e050b7224 */ /* 0x000fc600078e0205 */
[C---:B------:R-:W-:Y:S01]  /*06b0*/  IADD3 R0, P0, PT, R5.reuse, R0, RZ ;  /* 0x0000000005007210 */ /* 0x040fe20007f1e0ff */
[----:B------:R-:W-:Y:S01]  /*06c0*/  VIADD R5, R5, 0x2 ;  /* 0x0000000205057836 */ /* 0x000fe20000000000 */
[----:B------:R-:W3:Y:S02]  /*06d0*/  LDC.64 R8, c[0x0][0x388] ;  /* 0x0000e200ff087b82 */ /* 0x000ee40000000a00 */
[----:B------:R-:W-:Y:S02]  /*06e0*/  IADD3.X R2, PT, PT, RZ, RZ, RZ, P0, !PT ;  /* 0x000000ffff027210 */ /* 0x000fe400007fe4ff */
[----:B--2---:R-:W-:Y:S01]  /*06f0*/  LEA R10, P0, R0, R16, 0x2 ;  /* 0x00000010000a7211 */ /* 0x004fe200078010ff */
[----:B---3--:R-:W-:-:S03]  /*0700*/  IMAD.WIDE.U32 R8, R11, 0x4, R8 ;  /* 0x000000040b087825 */ /* 0x008fc600078e0008 */
[----:B------:R-:W-:Y:S02]  /*0710*/  LEA.HI.X R11, R0, R17, R2, 0x2, P0 ;  /* 0x00000011000b7211 */ /* 0x000fe400000f1402 */
[----:B0-----:R2:W-:Y:S04]  /*0720*/  STG.E desc[UR6][R8.64], R13 ;  /* 0x0000000d08007986 */ /* 0x0015e8000c101906 */
[----:B------:R2:W-:Y:S03]  /*0730*/  STG.E desc[UR6][R10.64+0x4], R13 ;  /* 0x0000040d0a007986 */ /* 0x0005e6000c101906 */
.L_x_4:
[----:B------:R-:W-:Y:S01]  /*0740*/  @!P1 IMAD R5, R5, R14, R5 ;  /* 0x0000000e05059224 */ /* 0x000fe200078e0205 */
[----:B--2---:R-:W-:-:S03]  /*0750*/  @!P1 MOV R9, 0x3f800000 ;  /* 0x3f80000000099802 */ /* 0x004fc60000000f00 */
[----:B-1----:R-:W-:-:S05]  /*0760*/  @!P1 IMAD.WIDE.U32 R6, R5, 0x4, R6 ;  /* 0x0000000405069825 */ /* 0x002fca00078e0006 */
[----:B0-----:R2:W-:Y:S02]  /*0770*/  @!P1 STG.E desc[UR6][R6.64], R9 ;  /* 0x0000000906009986 */ /* 0x0015e4000c101906 */
.L_x_2:
[C---:B------:R-:W-:Y:S01]  /*0780*/  LOP3.LUT R5, R14.reuse, 0x7ffffff8, RZ, 0xc0, !PT ;  /* 0x7ffffff80e057812 */ /* 0x040fe200078ec0ff */
[----:B------:R-:W-:Y:S01]  /*0790*/  UMOV UR4, URZ ;  /* 0x000000ff00047c82 */ /* 0x000fe20008000000 */
[C---:B-12---:R-:W-:Y:S02]  /*07a0*/  LOP3.LUT R6, R14.reuse, 0x3, RZ, 0xc0, !PT ;  /* 0x000000030e067812 */ /* 0x046fe400078ec0ff */
[C---:B------:R-:W-:Y:S01]  /*07b0*/  LOP3.LUT R7, R14.reuse, 0x1, RZ, 0xc0, !PT ;  /* 0x000000010e077812 */ /* 0x040fe200078ec0ff */
[----:B------:R-:W-:Y:S01]  /*07c0*/  IMAD.WIDE.U32 R14, R14, 0x4, RZ ;  /* 0x000000040e0e7825 */ /* 0x000fe200078e00ff */
[----:B------:R-:W-:-:S07]  /*07d0*/  IADD3 R8, PT, PT, -R5, RZ, RZ ;  /* 0x000000ff05087210 */ /* 0x000fce0007ffe1ff */
.L_x_46:
[----:B-1----:R-:W1:Y:S08]  /*07e0*/  LDC R9, c[0x0][0x390] ;  /* 0x0000e400ff097b82 */ /* 0x002e700000000800 */
[----:B0-2---:R-:W2:Y:S01]  /*07f0*/  LDC.64 R16, c[0x0][0x380] ;  /* 0x0000e000ff107b82 */ /* 0x005ea20000000a00 */
[----:B-1----:R-:W-:-:S04]  /*0800*/  IMAD R9, R9, UR4, RZ ;  /* 0x0000000409097c24 */ /* 0x002fc8000f8e02ff */
[----:B---3--:R-:W-:-:S04]  /*0810*/  VIADD R11, R9, UR4 ;  /* 0x00000004090b7c36 */ /* 0x008fc80008000000 */
[----:B--2--5:R-:W-:-:S06]  /*0820*/  IMAD.WIDE.U32 R10, R11, 0x4, R16 ;  /* 0x000000040b0a7825 */ /* 0x024fcc00078e0010 */
[----:B0-----:R0:W5:Y:S01]  /*0830*/  LDG.E R10, desc[UR6][R10.64] ;  /* 0x000000060a0a7981 */ /* 0x001162000c1e1900 */
[----:B------:R-:W-:Y:S01]  /*0840*/  ISETP.GE.U32.AND P0, PT, R3, 0x7, PT ;  /* 0x000000070300780c */ /* 0x000fe20003f06070 */
[----:B------:R-:W-:-:S12]  /*0850*/  HFMA2 R12, -RZ, RZ, 0, 0 ;  /* 0x00000000ff0c7431 */ /* 0x000fd800000001ff */
[----:B0-----:R-:W-:Y:S05]  /*0860*/  @!P0 BRA `(.L_x_5) ;  /* 0x0000000c00cc8947 */ /* 0x001fea0003800000 */
[----:B------:R-:W0:Y:S01]  /*0870*/  LDC.64 R18, c[0x0][0x388] ;  /* 0x0000e200ff127b82 */ /* 0x000e220000000a00 */
[----:B------:R-:W-:-:S04]  /*0880*/  IMAD.WIDE.U32 R12, R14, UR4, R16 ;  /* 0x000000040e0c7c25 */ /* 0x000fc8000f8e0010 */
[----:B------:R-:W-:Y:S01]  /*0890*/  IMAD R21, R15, UR4, RZ ;  /* 0x000000040f157c24 */ /* 0x000fe2000f8e02ff */
[----:B------:R-:W-:Y:S02]  /*08a0*/  IADD3 R11, P1, PT, R12, 0x10, RZ ;  /* 0x000000100c0b7810 */ /* 0x000fe40007f3e0ff */
[----:B------:R-:W-:-:S03]  /*08b0*/  MOV R12, R8 ;  /* 0x00000008000c7202 */ /* 0x000fc60000000f00 */
[----:B------:R-:W-:Y:S02]  /*08c0*/  IMAD.X R20, R21, 0x1, R13, P1 ;  /* 0x0000000115147824 */ /* 0x000fe400008e060d */
[----:B0-----:R-:W-:-:S03]  /*08d0*/  IMAD.WIDE.U32 R16, R14, UR4, R18 ;  /* 0x000000040e107c25 */ /* 0x001fc6000f8e0012 */
[----:B------:R-:W-:-:S04]  /*08e0*/  IADD3 R2, P0, PT, R16, 0x10, RZ ;  /* 0x0000001010027810 */ /* 0x000fc80007f1e0ff */
[----:B------:R-:W-:-:S09]  /*08f0*/  IADD3.X R21, PT, PT, R17, R21, RZ, P0, !PT ;  /* 0x0000001511157210 */ /* 0x000fd200007fe4ff */
.L_x_22:
[----:B------:R-:W-:Y:S01]  /*0900*/  MOV R16, R11 ;  /* 0x0000000b00107202 */ /* 0x000fe20000000f00 */
[----:B------:R-:W-:-:S05]  /*0910*/  IMAD.MOV.U32 R17, RZ, RZ, R20 ;  /* 0x000000ffff117224 */ /* 0x000fca00078e0014 */
[----:B------:R-:W2:Y:S01]  /*0920*/  LDG.E R0, desc[UR6][R16.64+-0x10] ;  /* 0xfffff00610007981 */ /* 0x000ea2000c1e1900 */
[----:B-----5:R-:W0:Y:S01]  /*0930*/  MUFU.RCP R11, R10 ;  /* 0x0000000a000b7308 */ /* 0x020e220000001000 */
[----:B------:R-:W-:Y:S01]  /*0940*/  MOV R19, R21 ;  /* 0x0000001500137202 */ /* 0x000fe20000000f00 */
[----:B0-----:R-:W-:-:S04]  /*0950*/  FFMA R18, -R10, R11, 1 ;  /* 0x3f8000000a127423 */ /* 0x001fc8000000010b */
[----:B------:R-:W-:Y:S02]  /*0960*/  FFMA R11, R11, R18, R11 ;  /* 0x000000120b0b7223 */ /* 0x000fe4000000000b */
[----:B--2---:R-:W0:Y:S02]  /*0970*/  FCHK P0, R0, R10 ;  /* 0x0000000a00007302 */ /* 0x004e240000000000 */
[----:B------:R-:W-:-:S04]  /*0980*/  FFMA R18, R0, R11, RZ ;  /* 0x0000000b00127223 */ /* 0x000fc800000000ff */
[----:B------:R-:W-:-:S04]  /*0990*/  FFMA R13, -R10, R18, R0 ;  /* 0x000000120a0d7223 */ /* 0x000fc80000000100 */
[----:B------:R-:W-:Y:S01]  /*09a0*/  FFMA R11, R11, R13, R18 ;  /* 0x0000000d0b0b7223 */ /* 0x000fe20000000012 */
[----:B------:R-:W-:Y:S01]  /*09b0*/  MOV R18, R2 ;  /* 0x0000000200127202 */ /* 0x000fe20000000f00 */
[----:B0-----:R-:W-:Y:S06]  /*09c0*/  @!P0 BRA `(.L_x_6) ;  /* 0x00000000000c8947 */ /* 0x001fec0003800000 */
[----:B------:R-:W-:-:S07]  /*09d0*/  MOV R2, 0x9f0 ;  /* 0x000009f000027802 */ /* 0x000fce0000000f00 */
[----:B------:R-:W-:Y:S05]  /*09e0*/  CALL.REL.NOINC `($__internal_0_$__cuda_sm3x_div_rn_noftz_f32_slowpath) ;  /* 0x0000002800a07944 */ /* 0x000fea0003c00000 */
[----:B------:R-:W-:-:S07]  /*09f0*/  IMAD.MOV.U32 R11, RZ, RZ, R0 ;  /* 0x000000ffff0b7224 */ /* 0x000fce00078e0000 */
.L_x_6:
[----:B------:R0:W-:Y:S04]  /*0a00*/  STG.E desc[UR6][R16.64+-0x10], R11 ;  /* 0xfffff00b10007986 */ /* 0x0001e8000c101906 */
[----:B------:R-:W2:Y:S01]  /*0a10*/  LDG.E R21, desc[UR6][R18.64+-0x10] ;  /* 0xfffff00612157981 */ /* 0x000ea2000c1e1900 */
[----:B------:R-:W1:Y:S02]  /*0a20*/  MUFU.RCP R13, R10 ;  /* 0x0000000a000d7308 */ /* 0x000e640000001000 */
[----:B-1----:R-:W-:-:S04]  /*0a30*/  FFMA R0, -R10, R13, 1 ;  /* 0x3f8000000a007423 */ /* 0x002fc8000000010d */
[----:B------:R-:W-:Y:S02]  /*0a40*/  FFMA R0, R13, R0, R13 ;  /* 0x000000000d007223 */ /* 0x000fe4000000000d */
[----:B--2---:R-:W1:Y:S02]  /*0a50*/  FCHK P0, R21, R10 ;  /* 0x0000000a15007302 */ /* 0x004e640000000000 */
[----:B------:R-:W-:-:S04]  /*0a60*/  FFMA R13, R0, R21, RZ ;  /* 0x00000015000d7223 */ /* 0x000fc800000000ff */
[----:B------:R-:W-:-:S04]  /*0a70*/  FFMA R2, -R10, R13, R21 ;  /* 0x0000000d0a027223 */ /* 0x000fc80000000115 */
[----:B------:R-:W-:Y:S01]  /*0a80*/  FFMA R13, R0, R2, R13 ;  /* 0x00000002000d7223 */ /* 0x000fe2000000000d */
[----:B01----:R-:W-:Y:S06]  /*0a90*/  @!P0 BRA `(.L_x_7) ;  /* 0x0000000000108947 */ /* 0x003fec0003800000 */
[----:B------:R-:W-:Y:S02]  /*0aa0*/  MOV R0, R21 ;  /* 0x0000001500007202 */ /* 0x000fe40000000f00 */
[----:B------:R-:W-:-:S07]  /*0ab0*/  MOV R2, 0xad0 ;  /* 0x00000ad000027802 */ /* 0x000fce0000000f00 */
[----:B------:R-:W-:Y:S05]  /*0ac0*/  CALL.REL.NOINC `($__internal_0_$__cuda_sm3x_div_rn_noftz_f32_slowpath) ;  /* 0x0000002800687944 */ /* 0x000fea0003c00000 */
[----:B------:R-:W-:-:S07]  /*0ad0*/  MOV R13, R0 ;  /* 0x00000000000d7202 */ /* 0x000fce0000000f00 */
.L_x_7:
        /* <DEDUP_REMOVED lines=10> */
[----:B------:R-:W-:Y:S01]  /*0b80*/  IMAD.MOV.U32 R0, RZ, RZ, R21 ;  /* 0x000000ffff007224 */ /* 0x000fe200078e0015 */
[----:B------:R-:W-:-:S07]  /*0b90*/  MOV R2, 0xbb0 ;  /* 0x00000bb000027802 */ /* 0x000fce0000000f00 */
[----:B------:R-:W-:Y:S05]  /*0ba0*/  CALL.REL.NOINC `($__internal_0_$__cuda_sm3x_div_rn_noftz_f32_slowpath) ;  /* 0x0000002800307944 */ /* 0x000fea0003c00000 */
[----:B------:R-:W-:-:S07]  /*0bb0*/  MOV R11, R0 ;  /* 0x00000000000b7202 */ /* 0x000fce0000000f00 */
.L_x_8:
        /* <DEDUP_REMOVED lines=13> */
[----:B------:R-:W-:-:S07]  /*0c90*/  IMAD.MOV.U32 R13, RZ, RZ, R0 ;  /* 0x000000ffff0d7224 */ /* 0x000fce00078e0000 */
.L_x_9:
        /* <DEDUP_REMOVED lines=14> */
.L_x_10:
        /* <DEDUP_REMOVED lines=14> */
.L_x_11:
        /* <DEDUP_REMOVED lines=14> */
.L_x_12:
        /* <DEDUP_REMOVED lines=14> */
.L_x_13:
        /* <DEDUP_REMOVED lines=14> */
.L_x_14:
        /* <DEDUP_REMOVED lines=14> */
.L_x_15:
        /* <DEDUP_REMOVED lines=14> */
.L_x_16:
        /* <DEDUP_REMOVED lines=14> */
.L_x_17:
        /* <DEDUP_REMOVED lines=14> */
.L_x_18:
        /* <DEDUP_REMOVED lines=14> */
.L_x_19:
        /* <DEDUP_REMOVED lines=14> */
.L_x_20:
        /* <DEDUP_REMOVED lines=13> */
.L_x_21:
[----:B------:R0:W-:Y:S01]  /*1710*/  STG.E desc[UR6][R18.64+0xc], R0 ;  /* 0x00000c0012007986 */ /* 0x0001e2000c101906 */
[----:B------:R-:W-:Y:S01]  /*1720*/  VIADD R12, R12, 0x8 ;  /* 0x000000080c0c7836 */ /* 0x000fe20000000000 */
[----:B------:R-:W-:Y:S02]  /*1730*/  IADD3 R2, P1, PT, R18, 0x20, RZ ;  /* 0x0000002012027810 */ /* 0x000fe40007f3e0ff */
[----:B------:R-:W-:Y:S02]  /*1740*/  IADD3 R11, P2, PT, R16, 0x20, RZ ;  /* 0x00000020100b7810 */ /* 0x000fe40007f5e0ff */
[----:B------:R-:W-:Y:S02]  /*1750*/  ISETP.NE.AND P0, PT, R12, RZ, PT ;  /* 0x000000ff0c00720c */ /* 0x000fe40003f05270 */
[----:B------:R-:W-:Y:S02]  /*1760*/  IADD3.X R21, PT, PT, RZ, R19, RZ, P1, !PT ;  /* 0x00000013ff157210 */ /* 0x000fe40000ffe4ff */
[----:B------:R-:W-:-:S09]  /*1770*/  IADD3.X R20, PT, PT, RZ, R17, RZ, P2, !PT ;  /* 0x00000011ff147210 */ /* 0x000fd200017fe4ff */
[----:B0-----:R-:W-:Y:S05]  /*1780*/  @P0 BRA `(.L_x_22) ;  /* 0xfffffff0005c0947 */ /* 0x001fea000383ffff */
[----:B------:R-:W-:-:S07]  /*1790*/  IMAD.MOV.U32 R12, RZ, RZ, R5 ;  /* 0x000000ffff0c7224 */ /* 0x000fce00078e0005 */
.L_x_5:
[----:B------:R-:W-:-:S13]  /*17a0*/  ISETP.NE.AND P0, PT, R4, RZ, PT ;  /* 0x000000ff0400720c */ /* 0x000fda0003f05270 */
[----:B------:R-:W-:Y:S05]  /*17b0*/  @!P0 BRA `(.L_x_23) ;  /* 0x0000000c00bc8947 */ /* 0x000fea0003800000 */
[----:B------:R-:W-:-:S04]  /*17c0*/  IADD3 R0, PT, PT, R4, -0x1, RZ ;  /* 0xffffffff04007810 */ /* 0x000fc80007ffe0ff */
[----:B------:R-:W-:-:S13]  /*17d0*/  ISETP.GE.U32.AND P0, PT, R0, 0x3, PT ;  /* 0x000000030000780c */ /* 0x000fda0003f06070 */
[----:B------:R-:W-:Y:S05]  /*17e0*/  @!P0 BRA `(.L_x_24) ;  /* 0x0000000400fc8947 */ /* 0x000fea0003800000 */
[----:B------:R-:W0:Y:S01]  /*17f0*/  LDC.64 R16, c[0x0][0x380] ;  /* 0x0000e000ff107b82 */ /* 0x000e220000000a00 */
[----:B------:R-:W-:-:S05]  /*1800*/  IADD3 R26, PT, PT, R9, R12, RZ ;  /* 0x0000000c091a7210 */ /* 0x000fca0007ffe0ff */
[----:B0-----:R-:W-:-:S05]  /*1810*/  IMAD.WIDE.U32 R16, R26, 0x4, R16 ;  /* 0x000000041a107825 */ /* 0x001fca00078e0010 */
[----:B------:R-:W2:Y:S01]  /*1820*/  LDG.E R13, desc[UR6][R16.64] ;  /* 0x00000006100d7981 */ /* 0x000ea2000c1e1900 */
[----:B-----5:R-:W0:Y:S02]  /*1830*/  MUFU.RCP R11, R10 ;  /* 0x0000000a000b7308 */ /* 0x020e240000001000 */
[----:B0-----:R-:W-:-:S04]  /*1840*/  FFMA R0, -R10, R11, 1 ;  /* 0x3f8000000a007423 */ /* 0x001fc8000000010b */
[----:B------:R-:W-:Y:S02]  /*1850*/  FFMA R0, R11, R0, R11 ;  /* 0x000000000b007223 */ /* 0x000fe4000000000b */
[----:B--2---:R-:W0:Y:S02]  /*1860*/  FCHK P0, R13, R10 ;  /* 0x0000000a0d007302 */ /* 0x004e240000000000 */
[----:B------:R-:W-:-:S04]  /*1870*/  FFMA R11, R0, R13, RZ ;  /* 0x0000000d000b7223 */ /* 0x000fc800000000ff */
[----:B------:R-:W-:-:S04]  /*1880*/  FFMA R2, -R10, R11, R13 ;  /* 0x0000000b0a027223 */ /* 0x000fc8000000010d */
[----:B------:R-:W-:Y:S01]  /*1890*/  FFMA R11, R0, R2, R11 ;  /* 0x00000002000b7223 */ /* 0x000fe2000000000b */
[----:B0-----:R-:W-:Y:S06]  /*18a0*/  @!P0 BRA `(.L_x_25) ;  /* 0x0000000000108947 */ /* 0x001fec0003800000 */
[----:B------:R-:W-:Y:S01]  /*18b0*/  IMAD.MOV.U32 R0, RZ, RZ, R13 ;  /* 0x000000ffff007224 */ /* 0x000fe200078e000d */
[----:B------:R-:W-:-:S07]  /*18c0*/  MOV R2, 0x18e0 ;  /* 0x000018e000027802 */ /* 0x000fce0000000f00 */
[----:B------:R-:W-:Y:S05]  /*18d0*/  CALL.REL.NOINC `($__internal_0_$__cuda_sm3x_div_rn_noftz_f32_slowpath) ;  /* 0x0000001800e47944 */ /* 0x000fea0003c00000 */
[----:B------:R-:W-:-:S07]  /*18e0*/  MOV R11, R0 ;  /* 0x00000000000b7202 */ /* 0x000fce0000000f00 */
.L_x_25:
[----:B------:R-:W0:Y:S01]  /*18f0*/  LDC.64 R18, c[0x0][0x388] ;  /* 0x0000e200ff127b82 */ /* 0x000e220000000a00 */
[----:B------:R1:W-:Y:S01]  /*1900*/  STG.E desc[UR6][R16.64], R11 ;  /* 0x0000000b10007986 */ /* 0x0003e2000c101906 */
[----:B0-----:R-:W-:-:S05]  /*1910*/  IMAD.WIDE.U32 R26, R26, 0x4, R18 ;  /* 0x000000041a1a7825 */ /* 0x001fca00078e0012 */
[----:B------:R-:W2:Y:S01]  /*1920*/  LDG.E R19, desc[UR6][R26.64] ;  /* 0x000000061a137981 */ /* 0x000ea2000c1e1900 */
[----:B------:R-:W0:Y:S02]  /*1930*/  MUFU.RCP R13, R10 ;  /* 0x0000000a000d7308 */ /* 0x000e240000001000 */
[----:B0-----:R-:W-:-:S04]  /*1940*/  FFMA R0, -R10, R13, 1 ;  /* 0x3f8000000a007423 */ /* 0x001fc8000000010d */
[----:B------:R-:W-:Y:S02]  /*1950*/  FFMA R0, R13, R0, R13 ;  /* 0x000000000d007223 */ /* 0x000fe4000000000d */
[----:B--2---:R-:W0:Y:S02]  /*1960*/  FCHK P0, R19, R10 ;  /* 0x0000000a13007302 */ /* 0x004e240000000000 */
        /* <DEDUP_REMOVED lines=8> */
.L_x_26:
[----:B------:R-:W0:Y:S01]  /*19f0*/  LDCU.64 UR8, c[0x0][0x380] ;  /* 0x00007000ff0877ac */ /* 0x000e220008000a00 */
[----:B------:R-:W-:Y:S01]  /*1a00*/  IADD3 R18, P0, PT, R9, R12, RZ ;  /* 0x0000000c09127210 */ /* 0x000fe20007f1e0ff */
[----:B------:R1:W-:Y:S03]  /*1a10*/  STG.E desc[UR6][R26.64], R13 ;  /* 0x0000000d1a007986 */ /* 0x0003e6000c101906 */
[----:B------:R-:W-:Y:S02]  /*1a20*/  IADD3.X R11, PT, PT, RZ, RZ, RZ, P0, !PT ;  /* 0x000000ffff0b7210 */ /* 0x000fe400007fe4ff */
[C---:B------:R-:W-:Y:S02]  /*1a30*/  SHF.L.U32 R19, R18.reuse, 0x2, RZ ;  /* 0x0000000212137819 */ /* 0x040fe400000006ff */
[----:B------:R-:W-:Y:S02]  /*1a40*/  SHF.L.U64.HI R18, R18, 0x2, R11 ;  /* 0x0000000212127819 */ /* 0x000fe4000001020b */
[----:B0-----:R-:W-:-:S04]  /*1a50*/  IADD3 R16, P0, PT, R19, UR8, RZ ;  /* 0x0000000813107c10 */ /* 0x001fc8000ff1e0ff */
[----:B------:R-:W-:-:S05]  /*1a60*/  IADD3.X R17, PT, PT, R18, UR9, RZ, P0, !PT ;  /* 0x0000000912117c10 */ /* 0x000fca00087fe4ff */
        /* <DEDUP_REMOVED lines=13> */
.L_x_27:
[----:B------:R-:W0:Y:S01]  /*1b40*/  LDCU.64 UR8, c[0x0][0x388] ;  /* 0x00007100ff0877ac */ /* 0x000e220008000a00 */
[----:B------:R1:W-:Y:S01]  /*1b50*/  STG.E desc[UR6][R16.64+0x4], R11 ;  /* 0x0000040b10007986 */ /* 0x0003e2000c101906 */
        /* <DEDUP_REMOVED lines=15> */
.L_x_28:
        /* <DEDUP_REMOVED lines=14> */
.L_x_29:
        /* <DEDUP_REMOVED lines=14> */
.L_x_30:
        /* <DEDUP_REMOVED lines=14> */
.L_x_31:
        /* <DEDUP_REMOVED lines=13> */
.L_x_32:
[----:B------:R0:W-:Y:S01]  /*1fc0*/  STG.E desc[UR6][R26.64+0xc], R0 ;  /* 0x00000c001a007986 */ /* 0x0001e2000c101906 */
[----:B------:R-:W-:-:S07]  /*1fd0*/  IADD3 R12, PT, PT, R12, 0x4, RZ ;  /* 0x000000040c0c7810 */ /* 0x000fce0007ffe0ff */
.L_x_24:
[----:B------:R-:W-:-:S13]  /*1fe0*/  ISETP.NE.AND P0, PT, R6, RZ, PT ;  /* 0x000000ff0600720c */ /* 0x000fda0003f05270 */
[----:B------:R-:W-:Y:S05]  /*1ff0*/  @!P0 BRA `(.L_x_23) ;  /* 0x0000000400ac8947 */ /* 0x000fea0003800000 */
[----:B------:R-:W-:-:S13]  /*2000*/  ISETP.NE.AND P0, PT, R6, 0x1, PT ;  /* 0x000000010600780c */ /* 0x000fda0003f05270 */
[----:B------:R-:W-:Y:S05]  /*2010*/  @!P0 BRA `(.L_x_33) ;  /* 0x00000004001c8947 */ /* 0x000fea0003800000 */
[----:B------:R-:W1:Y:S01]  /*2020*/  LDC.64 R18, c[0x0][0x380] ;  /* 0x0000e000ff127b82 */ /* 0x000e620000000a00 */
[----:B------:R-:W-:-:S04]  /*2030*/  IMAD.IADD R16, R9, 0x1, R12 ;  /* 0x0000000109107824 */ /* 0x000fc800078e020c */
[----:B-1----:R-:W-:-:S05]  /*2040*/  IMAD.WIDE.U32 R18, R16, 0x4, R18 ;  /* 0x0000000410127825 */ /* 0x002fca00078e0012 */
        /* <DEDUP_REMOVED lines=9> */
[----:B------:R-:W-:Y:S02]  /*20e0*/  MOV R0, R13 ;  /* 0x0000000d00007202 */ /* 0x000fe40000000f00 */
[----:B------:R-:W-:-:S07]  /*20f0*/  MOV R2, 0x2110 ;  /* 0x0000211000027802 */ /* 0x000fce0000000f00 */
[----:B------:R-:W-:Y:S05]  /*2100*/  CALL.REL.NOINC `($__internal_0_$__cuda_sm3x_div_rn_noftz_f32_slowpath) ;  /* 0x0000001000d87944 */ /* 0x000fea0003c00000 */
[----:B------:R-:W-:-:S07]  /*2110*/  MOV R11, R0 ;  /* 0x00000000000b7202 */ /* 0x000fce0000000f00 */
.L_x_34:
        /* <DEDUP_REMOVED lines=16> */
.L_x_35:
[----:B------:R-:W0:Y:S01]  /*2220*/  LDCU.64 UR8, c[0x0][0x380] ;  /* 0x00007000ff0877ac */ /* 0x000e220008000a00 */
[----:B------:R-:W-:Y:S01]  /*2230*/  IADD3 R25, P0, PT, R9, R12, RZ ;  /* 0x0000000c09197210 */ /* 0x000fe20007f1e0ff */
[----:B------:R1:W-:Y:S03]  /*2240*/  STG.E desc[UR6][R16.64], R13 ;  /* 0x0000000d10007986 */ /* 0x0003e6000c101906 */
[----:B------:R-:W-:Y:S01]  /*2250*/  IADD3.X R0, PT, PT, RZ, RZ, RZ, P0, !PT ;  /* 0x000000ffff007210 */ /* 0x000fe200007fe4ff */
[----:B------:R-:W-:-:S03]  /*2260*/  IMAD.SHL.U32 R26, R25, 0x4, RZ ;  /* 0x00000004191a7824 */ /* 0x000fc600078e00ff */
        /* <DEDUP_REMOVED lines=16> */
.L_x_36:
        /* <DEDUP_REMOVED lines=16> */
.L_x_37:
[----:B------:R1:W-:Y:S01]  /*2470*/  STG.E desc[UR6][R26.64+0x4], R0 ;  /* 0x000004001a007986 */ /* 0x0003e2000c101906 */
[----:B------:R-:W-:-:S07]  /*2480*/  IADD3 R12, PT, PT, R12, 0x2, RZ ;  /* 0x000000020c0c7810 */ /* 0x000fce0007ffe0ff */
.L_x_33:
[----:B------:R-:W-:-:S13]  /*2490*/  ISETP.NE.AND P0, PT, R7, RZ, PT ;  /* 0x000000ff0700720c */ /* 0x000fda0003f05270 */
[----:B------:R-:W-:Y:S05]  /*24a0*/  @!P0 BRA `(.L_x_23) ;  /* 0x0000000000808947 */ /* 0x000fea0003800000 */
[----:B------:R-:W2:Y:S01]  /*24b0*/  LDC.64 R16, c[0x0][0x380] ;  /* 0x0000e000ff107b82 */ /* 0x000ea20000000a00 */
[----:B------:R-:W-:-:S05]  /*24c0*/  IADD3 R12, PT, PT, R9, R12, RZ ;  /* 0x0000000c090c7210 */ /* 0x000fca0007ffe0ff */
[----:B--2---:R-:W-:-:S05]  /*24d0*/  IMAD.WIDE.U32 R16, R12, 0x4, R16 ;  /* 0x000000040c107825 */ /* 0x004fca00078e0010 */
[----:B------:R-:W2:Y:S01]  /*24e0*/  LDG.E R13, desc[UR6][R16.64] ;  /* 0x00000006100d7981 */ /* 0x000ea2000c1e1900 */
[----:B-----5:R-:W0:Y:S02]  /*24f0*/  MUFU.RCP R11, R10 ;  /* 0x0000000a000b7308 */ /* 0x020e240000001000 */
[----:B01----:R-:W-:-:S04]  /*2500*/  FFMA R0, -R10, R11, 1 ;  /* 0x3f8000000a007423 */ /* 0x003fc8000000010b */
        /* <DEDUP_REMOVED lines=10> */
.L_x_38:
        /* <DEDUP_REMOVED lines=15> */
.L_x_39:
[----:B------:R2:W-:Y:S02]  /*26a0*/  STG.E desc[UR6][R18.64], R0 ;  /* 0x0000000012007986 */ /* 0x0005e4000c101906 */
.L_x_23:
[----:B------:R-:W-:-:S05]  /*26b0*/  UMOV UR5, URZ ;  /* 0x000000ff00057c82 */ /* 0x000fca0008000000 */
.L_x_45:
[----:B------:R-:W-:-:S09]  /*26c0*/  UISETP.NE.AND UP0, UPT, UR4, UR5, UPT ;  /* 0x000000050400728c */ /* 0x000fd2000bf05270 */
[----:B01-3-5:R-:W-:Y:S05]  /*26d0*/  BRA.U !UP0, `(.L_x_40) ;  /* 0x0000000d08447547 */ /* 0x02bfea000b800000 */
[----:B012---:R-:W0:Y:S08]  /*26e0*/  LDC R0, c[0x0][0x390] ;  /* 0x0000e400ff007b82 */ /* 0x007e300000000800 */
[----:B-----5:R-:W1:Y:S01]  /*26f0*/  LDC.64 R10, c[0x0][0x380] ;  /* 0x0000e000ff0a7b82 */ /* 0x020e620000000a00 */
[----:B0-----:R-:W-:-:S04]  /*2700*/  IMAD R0, R0, UR5, RZ ;  /* 0x0000000500007c24 */ /* 0x001fc8000f8e02ff */
[----:B------:R-:W-:-:S04]  /*2710*/  VIADD R13, R0, UR4 ;  /* 0x00000004000d7c36 */ /* 0x000fc80008000000 */
[----:B-1----:R-:W-:-:S05]  /*2720*/  IMAD.WIDE.U32 R12, R13, 0x4, R10 ;  /* 0x000000040d0c7825 */ /* 0x002fca00078e000a */
[----:B------:R0:W5:Y:S01]  /*2730*/  LDG.E R2, desc[UR6][R12.64] ;  /* 0x000000060c027981 */ /* 0x000162000c1e1900 */
[----:B------:R-:W-:Y:S01]  /*2740*/  ISETP.GE.U32.AND P0, PT, R3, 0x7, PT ;  /* 0x000000070300780c */ /* 0x000fe20003f06070 */
[----:B------:R-:W-:-:S12]  /*2750*/  HFMA2 R22, -RZ, RZ, 0, 0 ;  /* 0x00000000ff167431 */ /* 0x000fd800000001ff */
[----:B0-----:R-:W-:Y:S05]  /*2760*/  @!P0 BRA `(.L_x_41) ;  /* 0x0000000400308947 */ /* 0x001fea0003800000 */
[----:B------:R-:W-:-:S07]  /*2770*/  MOV R22, RZ ;  /* 0x000000ff00167202 */ /* 0x000fce0000000f00 */
.L_x_42:
[----:B0-----:R-:W-:Y:S01]  /*2780*/  IADD3 R25, PT, PT, R0, R22, RZ ;  /* 0x0000001600197210 */ /* 0x001fe20007ffe0ff */
[----:B------:R-:W-:Y:S01]  /*2790*/  IMAD.IADD R19, R9, 0x1, R22 ;  /* 0x0000000109137824 */ /* 0x000fe200078e0216 */
[----:B------:R-:W0:Y:S03]  /*27a0*/  LDC.64 R16, c[0x0][0x388] ;  /* 0x0000e200ff107b82 */ /* 0x000e260000000a00 */
[----:B------:R-:W-:-:S04]  /*27b0*/  IMAD.WIDE.U32 R20, R19, 0x4, R10 ;  /* 0x0000000413147825 */ /* 0x000fc800078e000a */
[----:B------:R-:W-:Y:S01]  /*27c0*/  IMAD.WIDE.U32 R12, R25, 0x4, R10 ;  /* 0x00000004190c7825 */ /* 0x000fe200078e000a */
[----:B------:R-:W2:Y:S04]  /*27d0*/  LDG.E R23, desc[UR6][R20.64] ;  /* 0x0000000614177981 */ /* 0x000ea8000c1e1900 */
[----:B------:R-:W2:Y:S01]  /*27e0*/  LDG.E R27, desc[UR6][R12.64] ;  /* 0x000000060c1b7981 */ /* 0x000ea2000c1e1900 */
[----:B0-----:R-:W-:-:S04]  /*27f0*/  IMAD.WIDE.U32 R18, R19, 0x4, R16 ;  /* 0x0000000413127825 */ /* 0x001fc800078e0010 */
[----:B------:R-:W-:-:S04]  /*2800*/  IMAD.WIDE.U32 R16, R25, 0x4, R16 ;  /* 0x0000000419107825 */ /* 0x000fc800078e0010 */
[----:B--2--5:R-:W-:-:S05]  /*2810*/  FFMA R23, -R2, R23, R27 ;  /* 0x0000001702177223 */ /* 0x024fca000000011b */
[----:B------:R0:W-:Y:S04]  /*2820*/  STG.E desc[UR6][R12.64], R23 ;  /* 0x000000170c007986 */ /* 0x0001e8000c101906 */
[----:B------:R-:W2:Y:S04]  /*2830*/  LDG.E R25, desc[UR6][R18.64] ;  /* 0x0000000612197981 */ /* 0x000ea8000c1e1900 */
[----:B------:R-:W2:Y:S02]  /*2840*/  LDG.E R27, desc[UR6][R16.64] ;  /* 0x00000006101b7981 */ /* 0x000ea4000c1e1900 */
[----:B--2---:R-:W-:-:S05]  /*2850*/  FFMA R25, -R2, R25, R27 ;  /* 0x0000001902197223 */ /* 0x004fca000000011b */
[----:B------:R1:W-:Y:S04]  /*2860*/  STG.E desc[UR6][R16.64], R25 ;  /* 0x0000001910007986 */ /* 0x0003e8000c101906 */
[----:B------:R-:W2:Y:S04]  /*2870*/  LDG.E R27, desc[UR6][R20.64+0x4] ;  /* 0x00000406141b7981 */ /* 0x000ea8000c1e1900 */
[----:B------:R-:W2:Y:S02]  /*2880*/  LDG.E R29, desc[UR6][R12.64+0x4] ;  /* 0x000004060c1d7981 */ /* 0x000ea4000c1e1900 */
[----:B--2---:R-:W-:-:S05]  /*2890*/  FFMA R27, -R2, R27, R29 ;  /* 0x0000001b021b7223 */ /* 0x004fca000000011d */
[----:B------:R2:W-:Y:S04]  /*28a0*/  STG.E desc[UR6][R12.64+0x4], R27 ;  /* 0x0000041b0c007986 */ /* 0x0005e8000c101906 */
[----:B------:R-:W3:Y:S04]  /*28b0*/  LDG.E R29, desc[UR6][R18.64+0x4] ;  /* 0x00000406121d7981 */ /* 0x000ee8000c1e1900 */
[----:B------:R-:W3:Y:S02]  /*28c0*/  LDG.E R24, desc[UR6][R16.64+0x4] ;  /* 0x0000040610187981 */ /* 0x000ee4000c1e1900 */
[----:B---3--:R-:W-:-:S05]  /*28d0*/  FFMA R29, -R2, R29, R24 ;  /* 0x0000001d021d7223 */ /* 0x008fca0000000118 */
[----:B------:R3:W-:Y:S04]  /*28e0*/  STG.E desc[UR6][R16.64+0x4], R29 ;  /* 0x0000041d10007986 */ /* 0x0007e8000c101906 */
[----:B0-----:R-:W4:Y:S04]  /*28f0*/  LDG.E R23, desc[UR6][R20.64+0x8] ;  /* 0x0000080614177981 */ /* 0x001f28000c1e1900 */
[----:B------:R-:W4:Y:S02]  /*2900*/  LDG.E R24, desc[UR6][R12.64+0x8] ;  /* 0x000008060c187981 */ /* 0x000f24000c1e1900 */
[----:B----4-:R-:W-:-:S05]  /*2910*/  FFMA R23, -R2, R23, R24 ;  /* 0x0000001702177223 */ /* 0x010fca0000000118 */
[----:B------:R0:W-:Y:S04]  /*2920*/  STG.E desc[UR6][R12.64+0x8], R23 ;  /* 0x000008170c007986 */ /* 0x0001e8000c101906 */
[----:B-1----:R-:W4:Y:S04]  /*2930*/  LDG.E R25, desc[UR6][R18.64+0x8] ;  /* 0x0000080612197981 */ /* 0x002f28000c1e1900 */
[----:B------:R-:W4:Y:S02]  /*2940*/  LDG.E R24, desc[UR6][R16.64+0x8] ;  /* 0x0000080610187981 */ /* 0x000f24000c1e1900 */
[----:B----4-:R-:W-:-:S05]  /*2950*/  FFMA R25, -R2, R25, R24 ;  /* 0x0000001902197223 */ /* 0x010fca0000000118 */
[----:B------:R1:W-:Y:S04]  /*2960*/  STG.E desc[UR6][R16.64+0x8], R25 ;  /* 0x0000081910007986 */ /* 0x0003e8000c101906 */
[----:B--2---:R-:W2:Y:S04]  /*2970*/  LDG.E R27, desc[UR6][R20.64+0xc] ;  /* 0x00000c06141b7981 */ /* 0x004ea8000c1e1900 */
[----:B------:R-:W2:Y:S02]  /*2980*/  LDG.E R24, desc[UR6][R12.64+0xc] ;  /* 0x00000c060c187981 */ /* 0x000ea4000c1e1900 */
[----:B--2---:R-:W-:-:S05]  /*2990*/  FFMA R27, -R2, R27, R24 ;  /* 0x0000001b021b7223 */ /* 0x004fca0000000118 */
[----:B------:R2:W-:Y:S04]  /*29a0*/  STG.E desc[UR6][R12.64+0xc], R27 ;  /* 0x00000c1b0c007986 */ /* 0x0005e8000c101906 */
[----:B---3--:R-:W3:Y:S04]  /*29b0*/  LDG.E R29, desc[UR6][R18.64+0xc] ;  /* 0x00000c06121d7981 */ /* 0x008ee8000c1e1900 */
        /* <DEDUP_REMOVED lines=31> */
[----:B---3--:R-:W2:Y:S04]  /*2bb0*/  LDG.E R29, desc[UR6][R18.64+0x1c] ;  /* 0x00001c06121d7981 */ /* 0x008ea8000c1e1900 */
[----:B------:R-:W2:Y:S01]  /*2bc0*/  LDG.E R24, desc[UR6][R16.64+0x1c] ;  /* 0x00001c0610187981 */ /* 0x000ea2000c1e1900 */
[----:B------:R-:W-:-:S04]  /*2bd0*/  IADD3 R22, PT, PT, R22, 0x8, RZ ;  /* 0x0000000816167810 */ /* 0x000fc80007ffe0ff */
[----:B------:R-:W-:Y:S01]  /*2be0*/  ISETP.NE.AND P0, PT, R22, R5, PT ;  /* 0x000000051600720c */ /* 0x000fe20003f05270 */
[----:B--2---:R-:W-:-:S05]  /*2bf0*/  FFMA R29, -R2, R29, R24 ;  /* 0x0000001d021d7223 */ /* 0x004fca0000000118 */
[----:B------:R0:W-:Y:S07]  /*2c00*/  STG.E desc[UR6][R16.64+0x1c], R29 ;  /* 0x00001c1d10007986 */ /* 0x0001ee000c101906 */
[----:B------:R-:W-:Y:S05]  /*2c10*/  @P0 BRA `(.L_x_42) ;  /* 0xfffffff800d80947 */ /* 0x000fea000383ffff */
[----:B------:R-:W-:-:S07]  /*2c20*/  IMAD.MOV.U32 R22, RZ, RZ, R5 ;  /* 0x000000ffff167224 */ /* 0x000fce00078e0005 */
.L_x_41:
[----:B------:R-:W-:-:S13]  /*2c30*/  ISETP.NE.AND P0, PT, R4, RZ, PT ;  /* 0x000000ff0400720c */ /* 0x000fda0003f05270 */
[----:B------:R-:W-:Y:S05]  /*2c40*/  @!P0 BRA `(.L_x_40) ;  /* 0x0000000400e88947 */ /* 0x000fea0003800000 */
[----:B0-----:R-:W-:Y:S02]  /*2c50*/  IADD3 R12, PT, PT, R4, -0x1, RZ ;  /* 0xffffffff040c7810 */ /* 0x001fe40007ffe0ff */
[----:B------:R-:W-:Y:S02]  /*2c60*/  ISETP.NE.AND P0, PT, R6, RZ, PT ;  /* 0x000000ff0600720c */ /* 0x000fe40003f05270 */
[----:B------:R-:W-:-:S13]  /*2c70*/  ISETP.GE.U32.AND P1, PT, R12, 0x3, PT ;  /* 0x000000030c00780c */ /* 0x000fda0003f26070 */
[----:B------:R-:W-:Y:S05]  /*2c80*/  @!P1 BRA `(.L_x_43) ;  /* 0x0000000000e49947 */ /* 0x000fea0003800000 */
[----:B------:R-:W-:Y:S01]  /*2c90*/  IADD3 R13, PT, PT, R9, R22, RZ ;  /* 0x00000016090d7210 */ /* 0x000fe20007ffe0ff */
[----:B------:R-:W-:Y:S01]  /*2ca0*/  IMAD.IADD R21, R0, 0x1, R22 ;  /* 0x0000000100157824 */ /* 0x000fe200078e0216 */
[----:B------:R-:W0:Y:S01]  /*2cb0*/  LDC.64 R24, c[0x0][0x388] ;  /* 0x0000e200ff187b82 */ /* 0x000e220000000a00 */
[----:B------:R-:W1:Y:S02]  /*2cc0*/  LDCU.128 UR8, c[0x0][0x380] ;  /* 0x00007000ff0877ac */ /* 0x000e640008000c00 */
[----:B------:R-:W-:-:S04]  /*2cd0*/  IMAD.WIDE.U32 R18, R13, 0x4, R10 ;  /* 0x000000040d127825 */ /* 0x000fc800078e000a */
[----:B------:R-:W-:Y:S02]  /*2ce0*/  IMAD.WIDE.U32 R16, R21, 0x4, R10 ;  /* 0x0000000415107825 */ /* 0x000fe400078e000a */
[----:B------:R-:W2:Y:S04]  /*2cf0*/  LDG.E R19, desc[UR6][R18.64] ;  /* 0x0000000612137981 */ /* 0x000ea8000c1e1900 */
[----:B------:R-:W2:Y:S01]  /*2d00*/  LDG.E R23, desc[UR6][R16.64] ;  /* 0x0000000610177981 */ /* 0x000ea2000c1e1900 */
[----:B0-----:R-:W-:-:S04]  /*2d10*/  IMAD.WIDE.U32 R12, R13, 0x4, R24 ;  /* 0x000000040d0c7825 */ /* 0x001fc800078e0018 */
[----:B------:R-:W-:-:S04]  /*2d20*/  IMAD.WIDE.U32 R24, R21, 0x4, R24 ;  /* 0x0000000415187825 */ /* 0x000fc800078e0018 */
[----:B--2--5:R-:W-:-:S05]  /*2d30*/  FFMA R27, -R2, R19, R23 ;  /* 0x00000013021b7223 */ /* 0x024fca0000000117 */
[----:B------:R0:W-:Y:S04]  /*2d40*/  STG.E desc[UR6][R16.64], R27 ;  /* 0x0000001b10007986 */ /* 0x0001e8000c101906 */
[----:B------:R1:W2:Y:S04]  /*2d50*/  LDG.E R13, desc[UR6][R12.64] ;  /* 0x000000060c0d7981 */ /* 0x0002a8000c1e1900 */
[----:B------:R-:W2:Y:S01]  /*2d60*/  LDG.E R23, desc[UR6][R24.64] ;  /* 0x0000000618177981 */ /* 0x000ea2000c1e1900 */
[-C--:B------:R-:W-:Y:S02]  /*2d70*/  IADD3 R28, P1, PT, R9, R22.reuse, RZ ;  /* 0x00000016091c7210 */ /* 0x080fe40007f3e0ff */
[----:B------:R-:W-:-:S02]  /*2d80*/  IADD3 R21, P2, PT, R0, R22, RZ ;  /* 0x0000001600157210 */ /* 0x000fc40007f5e0ff */
[----:B------:R-:W-:Y:S01]  /*2d90*/  IADD3.X R19, PT, PT, RZ, RZ, RZ, P1, !PT ;  /* 0x000000ffff137210 */ /* 0x000fe20000ffe4ff */
[C---:B------:R-:W-:Y:S01]  /*2da0*/  IMAD.SHL.U32 R18, R28.reuse, 0x4, RZ ;  /* 0x000000041c127824 */ /* 0x040fe200078e00ff */
[----:B------:R-:W-:Y:S02]  /*2db0*/  IADD3.X R26, PT, PT, RZ, RZ, RZ, P2, !PT ;  /* 0x000000ffff1a7210 */ /* 0x000fe400017fe4ff */
[C---:B------:R-:W-:Y:S02]  /*2dc0*/  SHF.L.U32 R20, R21.reuse, 0x2, RZ ;  /* 0x0000000215147819 */ /* 0x040fe400000006ff */
[----:B------:R-:W-:Y:S02]  /*2dd0*/  SHF.L.U64.HI R19, R28, 0x2, R19 ;  /* 0x000000021c137819 */ /* 0x000fe40000010213 */
[----:B------:R-:W-:Y:S02]  /*2de0*/  SHF.L.U64.HI R21, R21, 0x2, R26 ;  /* 0x0000000215157819 */ /* 0x000fe4000001021a */
[----:B-1----:R-:W-:-:S02]  /*2df0*/  IADD3 R12, P1, PT, R18, UR8, RZ ;  /* 0x00000008120c7c10 */ /* 0x002fc4000ff3e0ff */
[----:B0-----:R-:W-:-:S04]  /*2e00*/  IADD3 R16, P2, PT, R20, UR8, RZ ;  /* 0x0000000814107c10 */ /* 0x001fc8000ff5e0ff */
[----:B------:R-:W-:Y:S01]  /*2e10*/  IADD3.X R17, PT, PT, R21, UR9, RZ, P2, !PT ;  /* 0x0000000915117c10 */ /* 0x000fe200097fe4ff */
[----:B--2---:R-:W-:Y:S01]  /*2e20*/  FFMA R23, -R2, R13, R23 ;  /* 0x0000000d02177223 */ /* 0x004fe20000000117 */
[----:B------:R-:W-:-:S04]  /*2e30*/  IADD3.X R13, PT, PT, R19, UR9, RZ, P1, !PT ;  /* 0x00000009130d7c10 */ /* 0x000fc80008ffe4ff */
[----:B------:R0:W-:Y:S04]  /*2e40*/  STG.E desc[UR6][R24.64], R23 ;  /* 0x0000001718007986 */ /* 0x0001e8000c101906 */
[----:B------:R-:W2:Y:S04]  /*2e50*/  LDG.E R27, desc[UR6][R12.64+0x4] ;  /* 0x000004060c1b7981 */ /* 0x000ea8000c1e1900 */
[----:B------:R-:W2:Y:S01]  /*2e60*/  LDG.E R29, desc[UR6][R16.64+0x4] ;  /* 0x00000406101d7981 */ /* 0x000ea2000c1e1900 */
[----:B------:R-:W-:Y:S02]  /*2e70*/  IADD3 R18, P1, PT, R18, UR10, RZ ;  /* 0x0000000a12127c10 */ /* 0x000fe4000ff3e0ff */
[----:B------:R-:W-:-:S02]  /*2e80*/  IADD3 R20, P2, PT, R20, UR10, RZ ;  /* 0x0000000a14147c10 */ /* 0x000fc4000ff5e0ff */
[----:B------:R-:W-:Y:S02]  /*2e90*/  IADD3.X R19, PT, PT, R19, UR11, RZ, P1, !PT ;  /* 0x0000000b13137c10 */ /* 0x000fe40008ffe4ff */
[----:B------:R-:W-:Y:S01]  /*2ea0*/  IADD3.X R21, PT, PT, R21, UR11, RZ, P2, !PT ;  /* 0x0000000b15157c10 */ /* 0x000fe200097fe4ff */
[----:B--2---:R-:W-:-:S05]  /*2eb0*/  FFMA R27, -R2, R27, R29 ;  /* 0x0000001b021b7223 */ /* 0x004fca000000011d */
[----:B------:R1:W-:Y:S04]  /*2ec0*/  STG.E desc[UR6][R16.64+0x4], R27 ;  /* 0x0000041b10007986 */ /* 0x0003e8000c101906 */
[----:B------:R-:W2:Y:S04]  /*2ed0*/  LDG.E R29, desc[UR6][R18.64+0x4] ;  /* 0x00000406121d7981 */ /* 0x000ea8000c1e1900 */
[----:B------:R-:W2:Y:S02]  /*2ee0*/  LDG.E R26, desc[UR6][R20.64+0x4] ;  /* 0x00000406141a7981 */ /* 0x000ea4000c1e1900 */
[----:B--2---:R-:W-:-:S05]  /*2ef0*/  FFMA R29, -R2, R29, R26 ;  /* 0x0000001d021d7223 */ /* 0x004fca000000011a */
[----:B------:R2:W-:Y:S04]  /*2f00*/  STG.E desc[UR6][R20.64+0x4], R29 ;  /* 0x0000041d14007986 */ /* 0x0005e8000c101906 */
[----:B0-----:R-:W3:Y:S04]  /*2f10*/  LDG.E R23, desc[UR6][R12.64+0x8] ;  /* 0x000008060c177981 */ /* 0x001ee8000c1e1900 */
[----:B------:R-:W3:Y:S02]  /*2f20*/  LDG.E R25, desc[UR6][R16.64+0x8] ;  /* 0x0000080610197981 */ /* 0x000ee4000c1e1900 */
[----:B---3--:R-:W-:-:S05]  /*2f30*/  FFMA R23, -R2, R23, R25 ;  /* 0x0000001702177223 */ /* 0x008fca0000000119 */
[----:B------:R0:W-:Y:S04]  /*2f40*/  STG.E desc[UR6][R16.64+0x8], R23 ;  /* 0x0000081710007986 */ /* 0x0001e8000c101906 */
[----:B------:R-:W3:Y:S04]  /*2f50*/  LDG.E R25, desc[UR6][R18.64+0x8] ;  /* 0x0000080612197981 */ /* 0x000ee8000c1e1900 */
[----:B------:R-:W3:Y:S02]  /*2f60*/  LDG.E R24, desc[UR6][R20.64+0x8] ;  /* 0x0000080614187981 */ /* 0x000ee4000c1e1900 */
[----:B---3--:R-:W-:-:S05]  /*2f70*/  FFMA R25, -R2, R25, R24 ;  /* 0x0000001902197223 */ /* 0x008fca0000000118 */
[----:B------:R0:W-:Y:S04]  /*2f80*/  STG.E desc[UR6][R20.64+0x8], R25 ;  /* 0x0000081914007986 */ /* 0x0001e8000c101906 */
[----:B-1----:R-:W3:Y:S04]  /*2f90*/  LDG.E R27, desc[UR6][R12.64+0xc] ;  /* 0x00000c060c1b7981 */ /* 0x002ee8000c1e1900 */
[----:B------:R-:W3:Y:S02]  /*2fa0*/  LDG.E R24, desc[UR6][R16.64+0xc] ;  /* 0x00000c0610187981 */ /* 0x000ee4000c1e1900 */
[----:B---3--:R-:W-:-:S05]  /*2fb0*/  FFMA R27, -R2, R27, R24 ;  /* 0x0000001b021b7223 */ /* 0x008fca0000000118 */
[----:B------:R0:W-:Y:S04]  /*2fc0*/  STG.E desc[UR6][R16.64+0xc], R27 ;  /* 0x00000c1b10007986 */ /* 0x0001e8000c101906 */
[----:B--2---:R-:W2:Y:S04]  /*2fd0*/  LDG.E R29, desc[UR6][R18.64+0xc] ;  /* 0x00000c06121d7981 */ /* 0x004ea8000c1e1900 */
[----:B------:R-:W2:Y:S01]  /*2fe0*/  LDG.E R24, desc[UR6][R20.64+0xc] ;  /* 0x00000c0614187981 */ /* 0x000ea2000c1e1900 */
[----:B------:R-:W-:Y:S01]  /*2ff0*/  IADD3 R22, PT, PT, R22, 0x4, RZ ;  /* 0x0000000416167810 */ /* 0x000fe20007ffe0ff */
[----:B--2---:R-:W-:-:S05]  /*3000*/  FFMA R29, -R2, R29, R24 ;  /* 0x0000001d021d7223 */ /* 0x004fca0000000118 */
[----:B------:R0:W-:Y:S02]  /*3010*/  STG.E desc[UR6][R20.64+0xc], R29 ;  /* 0x00000c1d14007986 */ /* 0x0001e4000c101906 */
.L_x_43:
[----:B------:R-:W-:Y:S05]  /*3020*/  @!P0 BRA `(.L_x_40) ;  /* 0x0000000000f08947 */ /* 0x000fea0003800000 */
[----:B------:R-:W-:Y:S02]  /*3030*/  ISETP.NE.AND P1, PT, R6, 0x1, PT ;  /* 0x000000010600780c */ /* 0x000fe40003f25270 */
[----:B------:R-:W-:-:S11]  /*3040*/  ISETP.NE.AND P0, PT, R7, RZ, PT ;  /* 0x000000ff0700720c */ /* 0x000fd60003f05270 */
[----:B------:R-:W-:Y:S05]  /*3050*/  @!P1 BRA `(.L_x_44) ;  /* 0x0000000000a49947 */ /* 0x000fea0003800000 */
[----:B0-----:R-:W-:Y:S01]  /*3060*/  IMAD.IADD R21, R9, 0x1, R22 ;  /* 0x0000000109157824 */ /* 0x001fe200078e0216 */
[----:B------:R-:W-:Y:S01]  /*3070*/  IADD3 R27, PT, PT, R0, R22, RZ ;  /* 0x00000016001b7210 */ /* 0x000fe20007ffe0ff */
[----:B------:R-:W0:Y:S01]  /*3080*/  LDC.64 R24, c[0x0][0x388] ;  /* 0x0000e200ff187b82 */ /* 0x000e220000000a00 */
[----:B------:R-:W1:Y:S01]  /*3090*/  LDCU.128 UR8, c[0x0][0x380] ;  /* 0x00007000ff0877ac */ /* 0x000e620008000c00 */
[----:B------:R-:W-:-:S04]  /*30a0*/  IMAD.WIDE.U32 R18, R21, 0x4, R10 ;  /* 0x0000000415127825 */ /* 0x000fc800078e000a */
[----:B------:R-:W-:Y:S02]  /*30b0*/  IMAD.WIDE.U32 R16, R27, 0x4, R10 ;  /* 0x000000041b107825 */ /* 0x000fe400078e000a */
[----:B------:R-:W2:Y:S04]  /*30c0*/  LDG.E R19, desc[UR6][R18.64] ;  /* 0x0000000612137981 */ /* 0x000ea8000c1e1900 */
[----:B------:R-:W2:Y:S01]  /*30d0*/  LDG.E R13, desc[UR6][R16.64] ;  /* 0x00000006100d7981 */ /* 0x000ea2000c1e1900 */
[----:B------:R-:W-:Y:S01]  /*30e0*/  IADD3 R20, P1, PT, R9, R22, RZ ;  /* 0x0000001609147210 */ /* 0x000fe20007f3e0ff */
[----:B--2--5:R-:W-:Y:S01]  /*30f0*/  FFMA R23, -R2, R19, R13 ;  /* 0x0000001302177223 */ /* 0x024fe2000000010d */
[----:B0-----:R-:W-:-:S04]  /*3100*/  IMAD.WIDE.U32 R12, R21, 0x4, R24 ;  /* 0x00000004150c7825 */ /* 0x001fc800078e0018 */
[----:B------:R-:W-:Y:S01]  /*3110*/  IMAD.WIDE.U32 R24, R27, 0x4, R24 ;  /* 0x000000041b187825 */ /* 0x000fe200078e0018 */
[----:B------:R0:W-:Y:S04]  /*3120*/  STG.E desc[UR6][R16.64], R23 ;  /* 0x0000001710007986 */ /* 0x0001e8000c101906 */
[----:B------:R2:W3:Y:S04]  /*3130*/  LDG.E R13, desc[UR6][R12.64] ;  /* 0x000000060c0d7981 */ /* 0x0004e8000c1e1900 */
[----:B------:R-:W3:Y:S01]  /*3140*/  LDG.E R21, desc[UR6][R24.64] ;  /* 0x0000000618157981 */ /* 0x000ee2000c1e1900 */
[----:B------:R-:W-:-:S02]  /*3150*/  IADD3 R27, P2, PT, R0, R22, RZ ;  /* 0x00000016001b7210 */ /* 0x000fc40007f5e0ff */
[----:B------:R-:W-:Y:S02]  /*3160*/  IADD3.X R19, PT, PT, RZ, RZ, RZ, P1, !PT ;  /* 0x000000ffff137210 */ /* 0x000fe40000ffe4ff */
[C---:B------:R-:W-:Y:S01]  /*3170*/  SHF.L.U32 R26, R20.reuse, 0x2, RZ ;  /* 0x00000002141a7819 */ /* 0x040fe200000006ff */
[----:B------:R-:W-:Y:S01]  /*3180*/  IMAD.X R28, RZ, RZ, RZ, P2 ;  /* 0x000000ffff1c7224 */ /* 0x000fe200010e06ff */
[C---:B------:R-:W-:Y:S02]  /*3190*/  SHF.L.U32 R18, R27.reuse, 0x2, RZ ;  /* 0x000000021b127819 */ /* 0x040fe400000006ff */
[----:B------:R-:W-:Y:S02]  /*31a0*/  SHF.L.U64.HI R19, R20, 0x2, R19 ;  /* 0x0000000214137819 */ /* 0x000fe40000010213 */
[----:B-1----:R-:W-:Y:S02]  /*31b0*/  IADD3 R20, P1, PT, R26, UR8, RZ ;  /* 0x000000081a147c10 */ /* 0x002fe4000ff3e0ff */
[----:B0-----:R-:W-:-:S02]  /*31c0*/  SHF.L.U64.HI R23, R27, 0x2, R28 ;  /* 0x000000021b177819 */ /* 0x001fc4000001021c */
[----:B--2---:R-:W-:Y:S01]  /*31d0*/  IADD3 R12, P2, PT, R18, UR8, RZ ;  /* 0x00000008120c7c10 */ /* 0x004fe2000ff5e0ff */
[----:B---3--:R-:W-:Y:S01]  /*31e0*/  FFMA R27, -R2, R13, R21 ;  /* 0x0000000d021b7223 */ /* 0x008fe20000000115 */
[----:B------:R-:W-:Y:S02]  /*31f0*/  IADD3.X R21, PT, PT, R19, UR9, RZ, P1, !PT ;  /* 0x0000000913157c10 */ /* 0x000fe40008ffe4ff */
[----:B------:R-:W-:Y:S02]  /*3200*/  IADD3.X R13, PT, PT, R23, UR9, RZ, P2, !PT ;  /* 0x00000009170d7c10 */ /* 0x000fe400097fe4ff */
[----:B------:R1:W-:Y:S04]  /*3210*/  STG.E desc[UR6][R24.64], R27 ;  /* 0x0000001b18007986 */ /* 0x0003e8000c101906 */
[----:B------:R-:W2:Y:S04]  /*3220*/  LDG.E R21, desc[UR6][R20.64+0x4] ;  /* 0x0000040614157981 */ /* 0x000ea8000c1e1900 */
[----:B------:R-:W2:Y:S01]  /*3230*/  LDG.E R29, desc[UR6][R12.64+0x4] ;  /* 0x000004060c1d7981 */ /* 0x000ea2000c1e1900 */
[----:B------:R-:W-:-:S02]  /*3240*/  IADD3 R16, P1, PT, R26, UR10, RZ ;  /* 0x0000000a1a107c10 */ /* 0x000fc4000ff3e0ff */
[----:B------:R-:W-:Y:S02]  /*3250*/  IADD3 R18, P2, PT, R18, UR10, RZ ;  /* 0x0000000a12127c10 */ /* 0x000fe4000ff5e0ff */
[----:B------:R-:W-:Y:S02]  /*3260*/  IADD3.X R17, PT, PT, R19, UR11, RZ, P1, !PT ;  /* 0x0000000b13117c10 */ /* 0x000fe40008ffe4ff */
[----:B------:R-:W-:Y:S01]  /*3270*/  IADD3.X R19, PT, PT, R23, UR11, RZ, P2, !PT ;  /* 0x0000000b17137c10 */ /* 0x000fe200097fe4ff */
[----:B--2---:R-:W-:-:S05]  /*3280*/  FFMA R29, -R2, R21, R29 ;  /* 0x00000015021d7223 */ /* 0x004fca000000011d */
[----:B------:R1:W-:Y:S04]  /*3290*/  STG.E desc[UR6][R12.64+0x4], R29 ;  /* 0x0000041d0c007986 */ /* 0x0003e8000c101906 */
[----:B------:R-:W2:Y:S04]  /*32a0*/  LDG.E R17, desc[UR6][R16.64+0x4] ;  /* 0x0000040610117981 */ /* 0x000ea8000c1e1900 */
[----:B------:R-:W2:Y:S01]  /*32b0*/  LDG.E R23, desc[UR6][R18.64+0x4] ;  /* 0x0000040612177981 */ /* 0x000ea2000c1e1900 */
[----:B------:R-:W-:Y:S01]  /*32c0*/  IADD3 R22, PT, PT, R22, 0x2, RZ ;  /* 0x0000000216167810 */ /* 0x000fe20007ffe0ff */
[----:B--2---:R-:W-:-:S05]  /*32d0*/  FFMA R23, -R2, R17, R23 ;  /* 0x0000001102177223 */ /* 0x004fca0000000117 */
[----:B------:R1:W-:Y:S02]  /*32e0*/  STG.E desc[UR6][R18.64+0x4], R23 ;  /* 0x0000041712007986 */ /* 0x0003e4000c101906 */
.L_x_44:
[----:B------:R-:W-:Y:S05]  /*32f0*/  @!P0 BRA `(.L_x_40) ;  /* 0x00000000003c8947 */ /* 0x000fea0003800000 */
[----:B0-----:R-:W-:Y:S01]  /*3300*/  IMAD.IADD R17, R9, 0x1, R22 ;  /* 0x0000000109117824 */ /* 0x001fe200078e0216 */
[----:B------:R-:W-:Y:S01]  /*3310*/  IADD3 R21, PT, PT, R0, R22, RZ ;  /* 0x0000001600157210 */ /* 0x000fe20007ffe0ff */
[----:B-1----:R-:W0:Y:S02]  /*3320*/  LDC.64 R12, c[0x0][0x388] ;  /* 0x0000e200ff0c7b82 */ /* 0x002e240000000a00 */
        /* <DEDUP_REMOVED lines=11> */
[----:B------:R3:W-:Y:S02]  /*33e0*/  STG.E desc[UR6][R12.64], R21 ;  /* 0x000000150c007986 */ /* 0x0007e4000c101906 */
.L_x_40:
[----:B------:R-:W4:Y:S01]  /*33f0*/  LDCU UR8, c[0x0][0x390] ;  /* 0x00007200ff0877ac */ /* 0x000f220008000800 */
[----:B------:R-:W-:-:S04]  /*3400*/  UIADD3 UR5, UPT, UPT, UR5, 0x1, URZ ;  /* 0x0000000105057890 */ /* 0x000fc8000fffe0ff */
[----:B----4-:R-:W-:-:S09]  /*3410*/  UISETP.NE.AND UP0, UPT, UR5, UR8, UPT ;  /* 0x000000080500728c */ /* 0x010fd2000bf05270 */
[----:B------:R-:W-:Y:S05]  /*3420*/  BRA.U UP0, `(.L_x_45) ;  /* 0xfffffff100a47547 */ /* 0x000fea000b83ffff */
[----:B------:R-:W-:-:S04]  /*3430*/  UIADD3 UR4, UPT, UPT, UR4, 0x1, URZ ;  /* 0x0000000104047890 */ /* 0x000fc8000fffe0ff */
[----:B------:R-:W-:-:S09]  /*3440*/  UISETP.NE.AND UP0, UPT, UR4, UR8, UPT ;  /* 0x000000080400728c */ /* 0x000fd2000bf05270 */
[----:B------:R-:W-:Y:S05]  /*3450*/  BRA.U UP0, `(.L_x_46) ;  /* 0xffffffd100e07547 */ /* 0x000fea000b83ffff */
[----:B------:R-:W-:Y:S05]  /*3460*/  EXIT ;  /* 0x000000000000794d */ /* 0x000fea0003800000 */
        .weak           $__internal_0_$__cuda_sm3x_div_rn_noftz_f32_slowpath
        .type           $__internal_0_$__cuda_sm3x_div_rn_noftz_f32_slowpath,@function
        .size           $__internal_0_$__cuda_sm3x_div_rn_noftz_f32_slowpath,(.L_x_76 - $__internal_0_$__cuda_sm3x_div_rn_noftz_f32_slowpath)
$__internal_0_$__cuda_sm3x_div_rn_noftz_f32_slowpath:
[--C-:B------:R-:W-:Y:S01]  /*3470*/  SHF.R.U32.HI R20, RZ, 0x17, R10.reuse ;  /* 0x00000017ff147819 */ /* 0x100fe2000001160a */
[----:B------:R-:W-:Y:S01]  /*3480*/  IMAD.MOV.U32 R23, RZ, RZ, R10 ;  /* 0x000000ffff177224 */ /* 0x000fe200078e000a */
[----:B------:R-:W-:Y:S02]  /*3490*/  SHF.R.U32.HI R13, RZ, 0x17, R0 ;  /* 0x00000017ff0d7819 */ /* 0x000fe40000011600 */
[----:B------:R-:W-:Y:S02]  /*34a0*/  LOP3.LUT R20, R20, 0xff, RZ, 0xc0, !PT ;  /* 0x000000ff14147812 */ /* 0x000fe400078ec0ff */
[----:B------:R-:W-:Y:S02]  /*34b0*/  LOP3.LUT R13, R13, 0xff, RZ, 0xc0, !PT ;  /* 0x000000ff0d0d7812 */ /* 0x000fe400078ec0ff */
[----:B------:R-:W-:Y:S02]  /*34c0*/  IADD3 R11, PT, PT, R20, -0x1, RZ ;  /* 0xffffffff140b7810 */ /* 0x000fe40007ffe0ff */
[----:B------:R-:W-:-:S02]  /*34d0*/  IADD3 R22, PT, PT, R13, -0x1, RZ ;  /* 0xffffffff0d167810 */ /* 0x000fc40007ffe0ff */
[----:B------:R-:W-:-:S04]  /*34e0*/  ISETP.GT.U32.AND P0, PT, R11, 0xfd, PT ;  /* 0x000000fd0b00780c */ /* 0x000fc80003f04070 */
[----:B------:R-:W-:-:S13]  /*34f0*/  ISETP.GT.U32.OR P0, PT, R22, 0xfd, P0 ;  /* 0x000000fd1600780c */ /* 0x000fda0000704470 */
[----:B------:R-:W-:Y:S01]  /*3500*/  @!P0 MOV R21, RZ ;  /* 0x000000ff00158202 */ /* 0x000fe20000000f00 */
[----:B------:R-:W-:Y:S06]  /*3510*/  @!P0 BRA `(.L_x_47) ;  /* 0x00000000005c8947 */ /* 0x000fec0003800000 */
[----:B------:R-:W-:Y:S02]  /*3520*/  FSETP.GTU.FTZ.AND P0, PT, |R0|, +INF , PT ;  /* 0x7f8000000000780b */ /* 0x000fe40003f1c200 */
[----:B------:R-:W-:-:S04]  /*3530*/  FSETP.GTU.FTZ.AND P1, PT, |R10|, +INF , PT ;  /* 0x7f8000000a00780b */ /* 0x000fc80003f3c200 */
[----:B------:R-:W-:-:S13]  /*3540*/  PLOP3.LUT P0, PT, P0, P1, PT, 0xf8, 0x8f ;  /* 0x00000000008f781c */ /* 0x000fda0000703f70 */
[----:B------:R-:W-:Y:S05]  /*3550*/  @P0 BRA `(.L_x_48) ;  /* 0x0000000400440947 */ /* 0x000fea0003800000 */
[----:B------:R-:W-:-:S13]  /*3560*/  LOP3.LUT P0, RZ, R23, 0x7fffffff, R0, 0xc8, !PT ;  /* 0x7fffffff17ff7812 */ /* 0x000fda000780c800 */
[----:B------:R-:W-:Y:S05]  /*3570*/  @!P0 BRA `(.L_x_49) ;  /* 0x0000000400348947 */ /* 0x000fea0003800000 */
[----:B------:R-:W-:Y:S02]  /*3580*/  FSETP.NEU.FTZ.AND P1, PT, |R0|, +INF , PT ;  /* 0x7f8000000000780b */ /* 0x000fe40003f3d200 */
[----:B------:R-:W-:Y:S02]  /*3590*/  FSETP.NEU.FTZ.AND P2, PT, |R10|, +INF , PT ;  /* 0x7f8000000a00780b */ /* 0x000fe40003f5d200 */
[----:B------:R-:W-:-:S11]  /*35a0*/  FSETP.NEU.FTZ.AND P0, PT, |R0|, +INF , PT ;  /* 0x7f8000000000780b */ /* 0x000fd60003f1d200 */
[----:B------:R-:W-:Y:S05]  /*35b0*/  @!P2 BRA !P1, `(.L_x_49) ;  /* 0x000000040024a947 */ /* 0x000fea0004800000 */
[----:B------:R-:W-:-:S04]  /*35c0*/  LOP3.LUT P1, RZ, R0, 0x7fffffff, RZ, 0xc0, !PT ;  /* 0x7fffffff00ff7812 */ /* 0x000fc8000782c0ff */
[----:B------:R-:W-:-:S13]  /*35d0*/  PLOP3.LUT P1, PT, P2, P1, PT, 0x2f, 0xf2 ;  /* 0x0000000000f2781c */ /* 0x000fda0001722577 */
[----:B------:R-:W-:Y:S05]  /*35e0*/  @P1 BRA `(.L_x_50) ;  /* 0x0000000400101947 */ /* 0x000fea0003800000 */
[----:B------:R-:W-:-:S04]  /*35f0*/  LOP3.LUT P1, RZ, R23, 0x7fffffff, RZ, 0xc0, !PT ;  /* 0x7fffffff17ff7812 */ /* 0x000fc8000782c0ff */
[----:B------:R-:W-:-:S13]  /*3600*/  PLOP3.LUT P0, PT, P0, P1, PT, 0x2f, 0xf2 ;  /* 0x0000000000f2781c */ /* 0x000fda0000702577 */
[----:B------:R-:W-:Y:S05]  /*3610*/  @P0 BRA `(.L_x_51) ;  /* 0x0000000000f80947 */ /* 0x000fea0003800000 */
[----:B------:R-:W-:Y:S02]  /*3620*/  ISETP.GE.AND P0, PT, R22, RZ, PT ;  /* 0x000000ff1600720c */ /* 0x000fe40003f06270 */
[----:B------:R-:W-:-:S11]  /*3630*/  ISETP.GE.AND P1, PT, R11, RZ, PT ;  /* 0x000000ff0b00720c */ /* 0x000fd60003f26270 */
[----:B------:R-:W-:Y:S01]  /*3640*/  @P0 MOV R21, RZ ;  /* 0x000000ff00150202 */ /* 0x000fe20000000f00 */
[----:B------:R-:W-:Y:S01]  /*3650*/  @!P0 FFMA R0, R0, 1.84467440737095516160e+19, RZ ;  /* 0x5f80000000008823 */ /* 0x000fe200000000ff */
[----:B------:R-:W-:Y:S01]  /*3660*/  @!P0 MOV R21, 0xffffffc0 ;  /* 0xffffffc000158802 */ /* 0x000fe20000000f00 */
[----:B------:R-:W-:-:S04]  /*3670*/  @!P1 FFMA R23, R10, 1.84467440737095516160e+19, RZ ;  /* 0x5f8000000a179823 */ /* 0x000fc800000000ff */
[----:B------:R-:W-:-:S07]  /*3680*/  @!P1 VIADD R21, R21, 0x40 ;  /* 0x0000004015159836 */ /* 0x000fce0000000000 */
.L_x_47:
[----:B------:R-:W-:Y:S02]  /*3690*/  LEA R28, R20, 0xc0800000, 0x17 ;  /* 0xc0800000141c7811 */ /* 0x000fe400078eb8ff */
[----:B------:R-:W-:Y:S02]  /*36a0*/  IADD3 R13, PT, PT, R13, -0x7f, RZ ;  /* 0xffffff810d0d7810 */ /* 0x000fe40007ffe0ff */
[----:B------:R-:W-:Y:S02]  /*36b0*/  IADD3 R28, PT, PT, -R28, R23, RZ ;  /* 0x000000171c1c7210 */ /* 0x000fe40007ffe1ff */
[C---:B------:R-:W-:Y:S01]  /*36c0*/  IADD3 R20, PT, PT, R13.reuse, 0x7f, -R20 ;  /* 0x0000007f0d147810 */ /* 0x040fe20007ffe814 */
[----:B------:R-:W-:Y:S01]  /*36d0*/  IMAD R0, R13, -0x800000, R0 ;  /* 0xff8000000d007824 */ /* 0x000fe200078e0200 */
[----:B------:R-:W0:Y:S01]  /*36e0*/  MUFU.RCP R22, R28 ;  /* 0x0000001c00167308 */ /* 0x000e220000001000 */
[----:B------:R-:W-:Y:S01]  /*36f0*/  FADD.FTZ R11, -R28, -RZ ;  /* 0x800000ff1c0b7221 */ /* 0x000fe20000010100 */
[----:B------:R-:W-:-:S03]  /*3700*/  IADD3 R21, PT, PT, R20, R21, RZ ;  /* 0x0000001514157210 */ /* 0x000fc60007ffe0ff */
[----:B0-----:R-:W-:-:S04]  /*3710*/  FFMA R23, R22, R11, 1 ;  /* 0x3f80000016177423 */ /* 0x001fc8000000000b */
[----:B------:R-:W-:-:S04]  /*3720*/  FFMA R23, R22, R23, R22 ;  /* 0x0000001716177223 */ /* 0x000fc80000000016 */
[----:B------:R-:W-:-:S04]  /*3730*/  FFMA R22, R0, R23, RZ ;  /* 0x0000001700167223 */ /* 0x000fc800000000ff */
[----:B------:R-:W-:-:S04]  /*3740*/  FFMA R24, R11, R22, R0 ;  /* 0x000000160b187223 */ /* 0x000fc80000000000 */
[----:B------:R-:W-:-:S04]  /*3750*/  FFMA R24, R23, R24, R22 ;  /* 0x0000001817187223 */ /* 0x000fc80000000016 */
[----:B------:R-:W-:-:S04]  /*3760*/  FFMA R11, R11, R24, R0 ;  /* 0x000000180b0b7223 */ /* 0x000fc80000000000 */
[----:B------:R-:W-:-:S05]  /*3770*/  FFMA R0, R23, R11, R24 ;  /* 0x0000000b17007223 */ /* 0x000fca0000000018 */
[----:B------:R-:W-:-:S04]  /*3780*/  SHF.R.U32.HI R13, RZ, 0x17, R0 ;  /* 0x00000017ff0d7819 */ /* 0x000fc80000011600 */
[----:B------:R-:W-:-:S05]  /*3790*/  LOP3.LUT R20, R13, 0xff, RZ, 0xc0, !PT ;  /* 0x000000ff0d147812 */ /* 0x000fca00078ec0ff */
[----:B------:R-:W-:-:S05]  /*37a0*/  IMAD.IADD R13, R20, 0x1, R21 ;  /* 0x00000001140d7824 */ /* 0x000fca00078e0215 */
[----:B------:R-:W-:-:S04]  /*37b0*/  IADD3 R20, PT, PT, R13, -0x1, RZ ;  /* 0xffffffff0d147810 */ /* 0x000fc80007ffe0ff */
[----:B------:R-:W-:-:S13]  /*37c0*/  ISETP.GE.U32.AND P0, PT, R20, 0xfe, PT ;  /* 0x000000fe1400780c */ /* 0x000fda0003f06070 */
[----:B------:R-:W-:Y:S05]  /*37d0*/  @!P0 BRA `(.L_x_52) ;  /* 0x0000000000808947 */ /* 0x000fea0003800000 */
[----:B------:R-:W-:-:S13]  /*37e0*/  ISETP.GT.AND P0, PT, R13, 0xfe, PT ;  /* 0x000000fe0d00780c */ /* 0x000fda0003f04270 */
[----:B------:R-:W-:Y:S05]  /*37f0*/  @P0 BRA `(.L_x_53) ;  /* 0x00000000006c0947 */ /* 0x000fea0003800000 */
[----:B------:R-:W-:-:S13]  /*3800*/  ISETP.GE.AND P0, PT, R13, 0x1, PT ;  /* 0x000000010d00780c */ /* 0x000fda0003f06270 */
[----:B------:R-:W-:Y:S05]  /*3810*/  @P0 BRA `(.L_x_54) ;  /* 0x0000000000980947 */ /* 0x000fea0003800000 */
[----:B------:R-:W-:Y:S02]  /*3820*/  ISETP.GE.AND P0, PT, R13, -0x18, PT ;  /* 0xffffffe80d00780c */ /* 0x000fe40003f06270 */
[----:B------:R-:W-:-:S11]  /*3830*/  LOP3.LUT R0, R0, 0x80000000, RZ, 0xc0, !PT ;  /* 0x8000000000007812 */ /* 0x000fd600078ec0ff */
[----:B------:R-:W-:Y:S05]  /*3840*/  @!P0 BRA `(.L_x_54) ;  /* 0x00000000008c8947 */ /* 0x000fea0003800000 */
[CCC-:B------:R-:W-:Y:S01]  /*3850*/  FFMA.RZ R20, R23.reuse, R11.reuse, R24.reuse ;  /* 0x0000000b17147223 */ /* 0x1c0fe2000000c018 */
[CCC-:B------:R-:W-:Y:S01]  /*3860*/  FFMA.RP R21, R23.reuse, R11.reuse, R24.reuse ;  /* 0x0000000b17157223 */ /* 0x1c0fe20000008018 */
[----:B------:R-:W-:Y:S01]  /*3870*/  FFMA.RM R24, R23, R11, R24 ;  /* 0x0000000b17187223 */ /* 0x000fe20000004018 */
[C---:B------:R-:W-:Y:S02]  /*3880*/  IADD3 R11, PT, PT, R13.reuse, 0x20, RZ ;  /* 0x000000200d0b7810 */ /* 0x040fe40007ffe0ff */
[----:B------:R-:W-:Y:S02]  /*3890*/  LOP3.LUT R20, R20, 0x7fffff, RZ, 0xc0, !PT ;  /* 0x007fffff14147812 */ /* 0x000fe400078ec0ff */
[C---:B------:R-:W-:Y:S02]  /*38a0*/  ISETP.NE.AND P2, PT, R13.reuse, RZ, PT ;  /* 0x000000ff0d00720c */ /* 0x040fe40003f45270 */
[----:B------:R-:W-:Y:S02]  /*38b0*/  LOP3.LUT R20, R20, 0x800000, RZ, 0xfc, !PT ;  /* 0x0080000014147812 */ /* 0x000fe400078efcff */
[----:B------:R-:W-:-:S02]  /*38c0*/  ISETP.NE.AND P1, PT, R13, RZ, PT ;  /* 0x000000ff0d00720c */ /* 0x000fc40003f25270 */
[----:B------:R-:W-:Y:S02]  /*38d0*/  IADD3 R13, PT, PT, -R13, RZ, RZ ;  /* 0x000000ff0d0d7210 */ /* 0x000fe40007ffe1ff */
[----:B------:R-:W-:Y:S02]  /*38e0*/  SHF.L.U32 R11, R20, R11, RZ ;  /* 0x0000000b140b7219 */ /* 0x000fe400000006ff */
[----:B------:R-:W-:Y:S02]  /*38f0*/  FSETP.NEU.FTZ.AND P0, PT, R21, R24, PT ;  /* 0x000000181500720b */ /* 0x000fe40003f1d000 */
[----:B------:R-:W-:Y:S02]  /*3900*/  SEL R13, R13, RZ, P2 ;  /* 0x000000ff0d0d7207 */ /* 0x000fe40001000000 */
[----:B------:R-:W-:Y:S02]  /*3910*/  ISETP.NE.AND P1, PT, R11, RZ, P1 ;  /* 0x000000ff0b00720c */ /* 0x000fe40000f25270 */
[----:B------:R-:W-:-:S02]  /*3920*/  SHF.R.U32.HI R20, RZ, R13, R20 ;  /* 0x0000000dff147219 */ /* 0x000fc40000011614 */
[----:B------:R-:W-:Y:S02]  /*3930*/  PLOP3.LUT P0, PT, P0, P1, PT, 0xf8, 0x8f ;  /* 0x00000000008f781c */ /* 0x000fe40000703f70 */
[----:B------:R-:W-:Y:S02]  /*3940*/  SHF.R.U32.HI R13, RZ, 0x1, R20 ;  /* 0x00000001ff0d7819 */ /* 0x000fe40000011614 */
[----:B------:R-:W-:-:S04]  /*3950*/  SEL R22, RZ, 0x1, !P0 ;  /* 0x00000001ff167807 */ /* 0x000fc80004000000 */
[----:B------:R-:W-:-:S04]  /*3960*/  LOP3.LUT R11, R22, 0x1, R13, 0xf8, !PT ;  /* 0x00000001160b7812 */ /* 0x000fc800078ef80d */
[----:B------:R-:W-:-:S05]  /*3970*/  LOP3.LUT R20, R11, R20, RZ, 0xc0, !PT ;  /* 0x000000140b147212 */ /* 0x000fca00078ec0ff */
[----:B------:R-:W-:-:S05]  /*3980*/  IMAD.IADD R13, R13, 0x1, R20 ;  /* 0x000000010d0d7824 */ /* 0x000fca00078e0214 */
[----:B------:R-:W-:Y:S01]  /*3990*/  LOP3.LUT R0, R13, R0, RZ, 0xfc, !PT ;  /* 0x000000000d007212 */ /* 0x000fe200078efcff */
[----:B------:R-:W-:Y:S06]  /*39a0*/  BRA `(.L_x_54) ;  /* 0x0000000000347947 */ /* 0x000fec0003800000 */
.L_x_53:
[----:B------:R-:W-:-:S04]  /*39b0*/  LOP3.LUT R0, R0, 0x80000000, RZ, 0xc0, !PT ;  /* 0x8000000000007812 */ /* 0x000fc800078ec0ff */
[----:B------:R-:W-:Y:S01]  /*39c0*/  LOP3.LUT R0, R0, 0x7f800000, RZ, 0xfc, !PT ;  /* 0x7f80000000007812 */ /* 0x000fe200078efcff */
[----:B------:R-:W-:Y:S06]  /*39d0*/  BRA `(.L_x_54) ;  /* 0x0000000000287947 */ /* 0x000fec0003800000 */
.L_x_52:
[----:B------:R-:W-:Y:S01]  /*39e0*/  LEA R0, R21, R0, 0x17 ;  /* 0x0000000015007211 */ /* 0x000fe200078eb8ff */
[----:B------:R-:W-:Y:S06]  /*39f0*/  BRA `(.L_x_54) ;  /* 0x0000000000207947 */ /* 0x000fec0003800000 */
.L_x_51:
[----:B------:R-:W-:-:S04]  /*3a00*/  LOP3.LUT R0, R23, 0x80000000, R0, 0x48, !PT ;  /* 0x8000000017007812 */ /* 0x000fc800078e4800 */
[----:B------:R-:W-:Y:S01]  /*3a10*/  LOP3.LUT R0, R0, 0x7f800000, RZ, 0xfc, !PT ;  /* 0x7f80000000007812 */ /* 0x000fe200078efcff */
[----:B------:R-:W-:Y:S06]  /*3a20*/  BRA `(.L_x_54) ;  /* 0x0000000000147947 */ /* 0x000fec0003800000 */
.L_x_50:
[----:B------:R-:W-:Y:S01]  /*3a30*/  LOP3.LUT R0, R23, 0x80000000, R0, 0x48, !PT ;  /* 0x8000000017007812 */ /* 0x000fe200078e4800 */
[----:B------:R-:W-:Y:S06]  /*3a40*/  BRA `(.L_x_54) ;  /* 0x00000000000c7947 */ /* 0x000fec0003800000 */
.L_x_49:
[----:B------:R-:W0:Y:S01]  /*3a50*/  MUFU.RSQ R0, -QNAN ;  /* 0xffc0000000007908 */ /* 0x000e220000001400 */
[----:B------:R-:W-:Y:S05]  /*3a60*/  BRA `(.L_x_54) ;  /* 0x0000000000047947 */ /* 0x000fea0003800000 */
.L_x_48:
[----:B------:R-:W-:-:S07]  /*3a70*/  FADD.FTZ R0, R0, R10 ;  /* 0x0000000a00007221 */ /* 0x000fce0000010000 */
.L_x_54:
[----:B------:R-:W-:Y:S01]  /*3a80*/  HFMA2 R21, -RZ, RZ, 0, 0 ;  /* 0x00000000ff157431 */ /* 0x000fe200000001ff */
[----:B------:R-:W-:-:S04]  /*3a90*/  MOV R20, R2 ;  /* 0x0000000200147202 */ /* 0x000fc80000000f00 */
[----:B0-----:R-:W-:Y:S05]  /*3aa0*/  RET.REL.NODEC R20 `(_Z14GaussJordanGpuPfS_i) ;  /* 0xffffffc414547950 */ /* 0x001fea0003c3ffff */
.L_x_55:
[----:B------:R-:W-:-:S00]  /*3ab0*/  BRA `(.L_x_55) ;  /* 0xfffffffc00fc7947 */ /* 0x000fc0000383ffff */
[----:B------:R-:W-:-:S00]  /*3ac0*/  NOP ;  /* 0x0000000000007918 */ /* 0x000fc00000000000 */
        /* <DEDUP_REMOVED lines=11> */
.L_x_76:


//--------------------- .text._Z16GaussEliminationPfS_S_ii --------------------------
	.section	.text._Z16GaussEliminationPfS_S_ii,"ax",@progbits
	.align	128
        .global         _Z16GaussEliminationPfS_S_ii
        .type           _Z16GaussEliminationPfS_S_ii,@function
        .size           _Z16GaussEliminationPfS_S_ii,(.L_x_79 - _Z16GaussEliminationPfS_S_ii)
        .other          _Z16GaussEliminationPfS_S_ii,@"STO_CUDA_ENTRY STV_DEFAULT"
_Z16GaussEliminationPfS_S_ii:
.text._Z16GaussEliminationPfS_S_ii:
[----:B------:R-:W0:Y:S01]  /*0000*/  LDC R1, c[0x0][0x37c] ;  /* 0x0000df00ff017b82 */ /* 0x000e220000000800 */
[----:B------:R-:W1:Y:S01]  /*0010*/  S2R R0, SR_TID.X ;  /* 0x0000000000007919 */ /* 0x000e620000002100 */
[----:B------:R-:W2:Y:S06]  /*0020*/  LDCU UR5, c[0x0][0x2fc] ;  /* 0x00005f80ff0577ac */ /* 0x000eac0008000800 */
[----:B------:R-:W1:Y:S01]  /*0030*/  S2UR UR6, SR_CTAID.Y ;  /* 0x00000000000679c3 */ /* 0x000e620000002600 */
[----:B0-----:R-:W-:Y:S01]  /*0040*/  IADD3 R1, PT, PT, R1, -0x8, RZ ;  /* 0xfffffff801017810 */ /* 0x001fe20007ffe0ff */
[----:B------:R-:W0:Y:S01]  /*0050*/  S2R R16, SR_CTAID.X ;  /* 0x0000000000107919 */ /* 0x000e220000002500 */
[----:B------:R-:W3:Y:S01]  /*0060*/  LDCU.64 UR8, c[0x0][0x398] ;  /* 0x00007300ff0877ac */ /* 0x000ee20008000a00 */
[----:B------:R-:W4:Y:S04]  /*0070*/  LDCU UR4, c[0x0][0x2f8] ;  /* 0x00005f00ff0477ac */ /* 0x000f280008000800 */
[----:B------:R-:W1:Y:S01]  /*0080*/  LDC R17, c[0x0][0x364] ;  /* 0x0000d900ff117b82 */ /* 0x000e620000000800 */
[----:B----4-:R-:W-:-:S04]  /*0090*/  IADD3 R6, P1, PT, R1, UR4, RZ ;  /* 0x0000000401067c10 */ /* 0x010fc8000ff3e0ff */
[----:B--2---:R-:W-:Y:S01]  /*00a0*/  IADD3.X R7, PT, PT, RZ, UR5, RZ, P1, !PT ;  /* 0x00000005ff077c10 */ /* 0x004fe20008ffe4ff */
[----:B-1----:R-:W-:-:S05]  /*00b0*/  IMAD R17, R17, UR6, R0 ;  /* 0x0000000611117c24 */ /* 0x002fca000f8e0200 */
[C---:B---3--:R-:W-:Y:S02]  /*00c0*/  ISETP.NE.AND P0, PT, R17.reuse, UR9, PT ;  /* 0x0000000911007c0c */ /* 0x048fe4000bf05270 */
[----:B0-----:R-:W-:Y:S02]  /*00d0*/  VIMNMX R0, PT, PT, R17, R16, !PT ;  /* 0x0000001011007248 */ /* 0x001fe40007fe0100 */
[----:B------:R-:W-:-:S04]  /*00e0*/  ISETP.EQ.OR P0, PT, R16, UR9, !P0 ;  /* 0x0000000910007c0c */ /* 0x000fc8000c702670 */
[----:B------:R-:W-:-:S13]  /*00f0*/  ISETP.GE.OR P0, PT, R0, UR8, P0 ;  /* 0x0000000800007c0c */ /* 0x000fda0008706670 */
[----:B------:R-:W-:Y:S05]  /*0100*/  @P0 EXIT ;  /* 0x000000000000094d */ /* 0x000fea0003800000 */
[----:B------:R-:W-:Y:S01]  /*0110*/  MOV R0, 0x10 ;  /* 0x0000001000007802 */ /* 0x000fe20000000f00 */
[----:B------:R0:W-:Y:S01]  /*0120*/  STL.64 [R1], R16 ;  /* 0x0000001001007387 */ /* 0x0001e20000100a00 */
[----:B------:R-:W1:Y:S01]  /*0130*/  LDCU.64 UR4, c[0x4][0x8] ;  /* 0x01000100ff0477ac */ /* 0x000e620008000a00 */
[----:B------:R-:W-:Y:S01]  /*0140*/  IMAD R2, R16, UR8, R17 ;  /* 0x0000000810027c24 */ /* 0x000fe2000f8e0211 */
[----:B------:R0:W2:Y:S01]  /*0150*/  LDC.64 R8, c[0x4][R0] ;  /* 0x0100000000087b82 */ /* 0x0000a20000000a00 */
[----:B------:R-:W3:Y:S01]  /*0160*/  LDCU.64 UR36, c[0x0][0x358] ;  /* 0x00006b00ff2477ac */ /* 0x000ee20008000a00 */
[----:B-1----:R-:W-:Y:S02]  /*0170*/  MOV R4, UR4 ;  /* 0x0000000400047c02 */ /* 0x002fe40008000f00 */
[----:B0-----:R-:W-:-:S07]  /*0180*/  MOV R5, UR5 ;  /* 0x0000000500057c02 */ /* 0x001fce0008000f00 */
[----:B------:R-:W-:-:S07]  /*0190*/  LEPC R20, `(.L_x_56) ;  /* 0x000000001014794e */ /* 0x000fce0000000000 */
[----:B--23--:R-:W-:Y:S05]  /*01a0*/  CALL.ABS.NOINC R8 ;  /* 0x0000000008007343 */ /* 0x00cfea0003c00000 */
.L_x_56:
[----:B------:R-:W0:Y:S08]  /*01b0*/  LDC.64 R10, c[0x0][0x398] ;  /* 0x0000e600ff0a7b82 */ /* 0x000e300000000a00 */
[----:B------:R-:W1:Y:S08]  /*01c0*/  LDC.64 R4, c[0x0][0x380] ;  /* 0x0000e000ff047b82 */ /* 0x000e700000000a00 */
[----:B------:R-:W2:Y:S01]  /*01d0*/  LDC.64 R6, c[0x0][0x390] ;  /* 0x0000e400ff067b82 */ /* 0x000ea20000000a00 */
[----:B0-----:R-:W-:-:S07]  /*01e0*/  IMAD R11, R11, R10, R17 ;  /* 0x0000000a0b0b7224 */ /* 0x001fce00078e0211 */
[----:B------:R-:W0:Y:S01]  /*01f0*/  LDC.64 R8, c[0x0][0x388] ;  /* 0x0000e200ff087b82 */ /* 0x000e220000000a00 */
[----:B------:R-:W-:Y:S02]  /*0200*/  IMAD R13, R2, R10, R17 ;  /* 0x0000000a020d7224 */ /* 0x000fe400078e0211 */
[----:B-1----:R-:W-:-:S04]  /*0210*/  IMAD.WIDE R2, R11, 0x4, R4 ;  /* 0x000000040b027825 */ /* 0x002fc800078e0204 */
[----:B------:R-:W-:Y:S02]  /*0220*/  IMAD.WIDE.U32 R4, R13, 0x4, R4 ;  /* 0x000000040d047825 */ /* 0x000fe400078e0004 */
[----:B------:R-:W3:Y:S02]  /*0230*/  LDG.E R2, desc[UR36][R2.64] ;  /* 0x0000002402027981 */ /* 0x000ee4000c1e1900 */
[----:B--2---:R-:W-:Y:S02]  /*0240*/  IMAD.WIDE.U32 R16, R16, 0x4, R6 ;  /* 0x0000000410107825 */ /* 0x004fe400078e0006 */
[----:B------:R-:W3:Y:S04]  /*0250*/  LDG.E R15, desc[UR36][R4.64] ;  /* 0x00000024040f7981 */ /* 0x000ee8000c1e1900 */
[----:B------:R-:W3:Y:S02]  /*0260*/  LDG.E R7, desc[UR36][R16.64] ;  /* 0x0000002410077981 */ /* 0x000ee4000c1e1900 */
[----:B---3--:R-:W-:Y:S01]  /*0270*/  FFMA R15, -R2, R7, R15 ;  /* 0x00000007020f7223 */ /* 0x008fe2000000010f */
[----:B0-----:R-:W-:-:S04]  /*0280*/  IMAD.WIDE R6, R11, 0x4, R8 ;  /* 0x000000040b067825 */ /* 0x001fc800078e0208 */
[----:B------:R-:W-:Y:S01]  /*0290*/  IMAD.WIDE.U32 R8, R13, 0x4, R8 ;  /* 0x000000040d087825 */ /* 0x000fe200078e0008 */
[----:B------:R-:W-:Y:S04]  /*02a0*/  STG.E desc[UR36][R4.64], R15 ;  /* 0x0000000f04007986 */ /* 0x000fe8000c101924 */
[----:B------:R-:W2:Y:S04]  /*02b0*/  LDG.E R11, desc[UR36][R16.64] ;  /* 0x00000024100b7981 */ /* 0x000ea8000c1e1900 */
[----:B------:R-:W2:Y:S04]  /*02c0*/  LDG.E R6, desc[UR36][R6.64] ;  /* 0x0000002406067981 */ /* 0x000ea8000c1e1900 */
[----:B------:R-:W2:Y:S02]  /*02d0*/  LDG.E R13, desc[UR36][R8.64] ;  /* 0x00000024080d7981 */ /* 0x000ea4000c1e1900 */
[----:B--2---:R-:W-:-:S05]  /*02e0*/  FFMA R11, -R6, R11, R13 ;  /* 0x0000000b060b7223 */ /* 0x004fca000000010d */
[----:B------:R-:W-:Y:S01]  /*02f0*/  STG.E desc[UR36][R8.64], R11 ;  /* 0x0000000b08007986 */ /* 0x000fe2000c101924 */
[----:B------:R-:W-:Y:S05]  /*0300*/  EXIT ;  /* 0x000000000000794d */ /* 0x000fea0003800000 */
.L_x_57:
        /* <DEDUP_REMOVED lines=15> */
.L_x_79:


//--------------------- .text._Z6divRowPfS_fi     --------------------------
	.section	.text._Z6divRowPfS_fi,"ax",@progbits
	.align	128
        .global         _Z6divRowPfS_fi
        .type           _Z6divRowPfS_fi,@function
        .size           _Z6divRowPfS_fi,(.L_x_77 - _Z6divRowPfS_fi)
        .other          _Z6divRowPfS_fi,@"STO_CUDA_ENTRY STV_DEFAULT"
_Z6divRowPfS_fi:
.text._Z6divRowPfS_fi:
[----:B------:R-:W0:Y:S01]  /*0000*/  LDC R1, c[0x0][0x37c] ;  /* 0x0000df00ff017b82 */ /* 0x000e220000000800 */
[----:B------:R-:W1:Y:S01]  /*0010*/  S2R R3, SR_TID.X ;  /* 0x0000000000037919 */ /* 0x000e620000002100 */
[----:B------:R-:W2:Y:S06]  /*0020*/  LDCU UR5, c[0x0][0x2fc] ;  /* 0x00005f80ff0577ac */ /* 0x000eac0008000800 */
[----:B------:R-:W1:Y:S01]  /*0030*/  S2UR UR6, SR_CTAID.X ;  /* 0x00000000000679c3 */ /* 0x000e620000002500 */
[----:B0-----:R-:W-:Y:S01]  /*0040*/  VIADD R1, R1, 0xfffffff8 ;  /* 0xfffffff801017836 */ /* 0x001fe20000000000 */
[----:B------:R-:W-:Y:S01]  /*0050*/  MOV R0, 0x10 ;  /* 0x0000001000007802 */ /* 0x000fe20000000f00 */
[----:B------:R-:W0:Y:S05]  /*0060*/  LDCU UR4, c[0x0][0x2f8] ;  /* 0x00005f00ff0477ac */ /* 0x000e2a0008000800 */
[----:B------:R-:W1:Y:S08]  /*0070*/  LDC R2, c[0x0][0x360] ;  /* 0x0000d800ff027b82 */ /* 0x000e700000000800 */
[----:B------:R3:W4:Y:S01]  /*0080*/  LDC.64 R8, c[0x4][R0] ;  /* 0x0100000000087b82 */ /* 0x0007220000000a00 */
[----:B0-----:R-:W-:-:S05]  /*0090*/  IADD3 R6, P0, PT, R1, UR4, RZ ;  /* 0x0000000401067c10 */ /* 0x001fca000ff1e0ff */
[----:B--2---:R-:W-:Y:S02]  /*00a0*/  IMAD.X R7, RZ, RZ, UR5, P0 ;  /* 0x00000005ff077e24 */ /* 0x004fe400080e06ff */
[----:B-1----:R-:W-:Y:S01]  /*00b0*/  IMAD R2, R2, UR6, R3 ;  /* 0x0000000602027c24 */ /* 0x002fe2000f8e0203 */
[----:B------:R-:W0:Y:S04]  /*00c0*/  LDCU.64 UR6, c[0x4][URZ] ;  /* 0x01000000ff0677ac */ /* 0x000e280008000a00 */
[----:B------:R3:W-:Y:S01]  /*00d0*/  STL [R1], R2 ;  /* 0x0000000201007387 */ /* 0x0007e20000100800 */
[----:B0-----:R-:W-:Y:S02]  /*00e0*/  IMAD.U32 R4, RZ, RZ, UR6 ;  /* 0x00000006ff047e24 */ /* 0x001fe4000f8e00ff */
[----:B---34-:R-:W-:-:S07]  /*00f0*/  IMAD.U32 R5, RZ, RZ, UR7 ;  /* 0x00000007ff057e24 */ /* 0x018fce000f8e00ff */
[----:B------:R-:W-:-:S07]  /*0100*/  LEPC R20, `(.L_x_58) ;  /* 0x000000001014794e */ /* 0x000fce0000000000 */
[----:B------:R-:W-:Y:S05]  /*0110*/  CALL.ABS.NOINC R8 ;  /* 0x0000000008007343 */ /* 0x000fea0003c00000 */
.L_x_58:
[----:B------:R-:W0:Y:S02]  /*0120*/  LDCU UR4, c[0x0][0x394] ;  /* 0x00007280ff0477ac */ /* 0x000e240008000800 */
[----:B0-----:R-:W-:-:S13]  /*0130*/  ISETP.GE.AND P0, PT, R2, UR4, PT ;  /* 0x0000000402007c0c */ /* 0x001fda000bf06270 */
[----:B------:R-:W-:Y:S05]  /*0140*/  @P0 EXIT ;  /* 0x000000000000094d */ /* 0x000fea0003800000 */
[----:B------:R-:W0:Y:S08]  /*0150*/  LDC.64 R12, c[0x0][0x358] ;  /* 0x0000d600ff0c7b82 */ /* 0x000e300000000a00 */
[----:B------:R-:W1:Y:S08]  /*0160*/  LDC.64 R4, c[0x0][0x380] ;  /* 0x0000e000ff047b82 */ /* 0x000e700000000a00 */
[----:B------:R-:W2:Y:S01]  /*0170*/  LDC R10, c[0x0][0x390] ;  /* 0x0000e400ff0a7b82 */ /* 0x000ea20000000800 */
[----:B0-----:R-:W-:-:S02]  /*0180*/  R2UR UR4, R12 ;  /* 0x000000000c0472ca */ /* 0x001fc400000e0000 */
[----:B------:R-:W-:Y:S01]  /*0190*/  R2UR UR5, R13 ;  /* 0x000000000d0572ca */ /* 0x000fe200000e0000 */
[----:B-1----:R-:W-:-:S12]  /*01a0*/  IMAD.WIDE R4, R2, 0x4, R4 ;  /* 0x0000000402047825 */ /* 0x002fd800078e0204 */
[----:B------:R-:W3:Y:S01]  /*01b0*/  LDG.E R3, desc[UR4][R4.64] ;  /* 0x0000000404037981 */ /* 0x000ee2000c1e1900 */
[----:B--2---:R-:W0:Y:S01]  /*01c0*/  MUFU.RCP R6, R10 ;  /* 0x0000000a00067308 */ /* 0x004e220000001000 */
[----:B------:R-:W1:Y:S01]  /*01d0*/  LDC R0, c[0x0][0x390] ;  /* 0x0000e400ff007b82 */ /* 0x000e620000000800 */
[----:B------:R-:W-:Y:S01]  /*01e0*/  BSSY.RECONVERGENT B0, `(.L_x_59) ;  /* 0x000000b000007945 */ /* 0x000fe20003800200 */
[----:B0-----:R-:W-:-:S04]  /*01f0*/  FFMA R7, R6, -R10, 1 ;  /* 0x3f80000006077423 */ /* 0x001fc8000000080a */
[----:B------:R-:W-:Y:S01]  /*0200*/  FFMA R6, R6, R7, R6 ;  /* 0x0000000706067223 */ /* 0x000fe20000000006 */
[----:B---3--:R-:W0:Y:S03]  /*0210*/  FCHK P0, R3, R10 ;  /* 0x0000000a03007302 */ /* 0x008e260000000000 */
[----:B------:R-:W-:-:S04]  /*0220*/  FFMA R7, R3, R6, RZ ;  /* 0x0000000603077223 */ /* 0x000fc800000000ff */
[----:B------:R-:W-:-:S04]  /*0230*/  FFMA R8, R7, -R10, R3 ;  /* 0x8000000a07087223 */ /* 0x000fc80000000003 */
[----:B------:R-:W-:Y:S01]  /*0240*/  FFMA R9, R6, R8, R7 ;  /* 0x0000000806097223 */ /* 0x000fe20000000007 */
[----:B01----:R-:W-:Y:S06]  /*0250*/  @!P0 BRA `(.L_x_60) ;  /* 0x00000000000c8947 */ /* 0x003fec0003800000 */
[----:B------:R-:W-:-:S07]  /*0260*/  MOV R8, 0x280 ;  /* 0x0000028000087802 */ /* 0x000fce0000000f00 */
[----:B------:R-:W-:Y:S05]  /*0270*/  CALL.REL.NOINC `($__internal_1_$__cuda_sm3x_div_rn_noftz_f32_slowpath) ;  /* 0x0000000000707944 */ /* 0x000fea0003c00000 */
[----:B------:R-:W-:-:S07]  /*0280*/  IMAD.MOV.U32 R9, RZ, RZ, R3 ;  /* 0x000000ffff097224 */ /* 0x000fce00078e0003 */
.L_x_60:
[----:B------:R-:W-:Y:S05]  /*0290*/  BSYNC.RECONVERGENT B0 ;  /* 0x0000000000007941 */ /* 0x000fea0003800200 */
.L_x_59:
[----:B------:R-:W0:Y:S01]  /*02a0*/  LDC.64 R6, c[0x0][0x388] ;  /* 0x0000e200ff067b82 */ /* 0x000e220000000a00 */
[C---:B------:R-:W-:Y:S02]  /*02b0*/  R2UR UR4, R12.reuse ;  /* 0x000000000c0472ca */ /* 0x040fe400000e0000 */
[C---:B------:R-:W-:Y:S02]  /*02c0*/  R2UR UR5, R13.reuse ;  /* 0x000000000d0572ca */ /* 0x040fe400000e0000 */
[----:B------:R-:W-:Y:S02]  /*02d0*/  R2UR UR6, R12 ;  /* 0x000000000c0672ca */ /* 0x000fe400000e0000 */
[----:B------:R-:W-:Y:S01]  /*02e0*/  R2UR UR7, R13 ;  /* 0x000000000d0772ca */ /* 0x000fe200000e0000 */
[----:B------:R-:W1:Y:S08]  /*02f0*/  LDC R10, c[0x0][0x390] ;  /* 0x0000e400ff0a7b82 */ /* 0x000e700000000800 */
[----:B------:R2:W-:Y:S01]  /*0300*/  STG.E desc[UR4][R4.64], R9 ;  /* 0x0000000904007986 */ /* 0x0005e2000c101904 */
[----:B0-----:R-:W-:-:S05]  /*0310*/  IMAD.WIDE R6, R2, 0x4, R6 ;  /* 0x0000000402067825 */ /* 0x001fca00078e0206 */
[----:B------:R-:W3:Y:S01]  /*0320*/  LDG.E R3, desc[UR6][R6.64] ;  /* 0x0000000606037981 */ /* 0x000ee2000c1e1900 */
[----:B------:R-:W-:Y:S01]  /*0330*/  BSSY.RECONVERGENT B0, `(.L_x_61) ;  /* 0x000000c000007945 */ /* 0x000fe20003800200 */
[----:B-1----:R-:W0:Y:S02]  /*0340*/  MUFU.RCP R11, R10 ;  /* 0x0000000a000b7308 */ /* 0x002e240000001000 */
[----:B0-----:R-:W-:-:S04]  /*0350*/  FFMA R2, R11, -R10, 1 ;  /* 0x3f8000000b027423 */ /* 0x001fc8000000080a */
[----:B------:R-:W-:Y:S02]  /*0360*/  FFMA R2, R11, R2, R11 ;  /* 0x000000020b027223 */ /* 0x000fe4000000000b */
[----:B---3--:R-:W0:Y:S02]  /*0370*/  FCHK P0, R3, R10 ;  /* 0x0000000a03007302 */ /* 0x008e240000000000 */
[----:B------:R-:W-:-:S04]  /*0380*/  FFMA R8, R2, R3, RZ ;  /* 0x0000000302087223 */ /* 0x000fc800000000ff */
[----:B------:R-:W-:-:S04]  /*0390*/  FFMA R11, R8, -R10, R3 ;  /* 0x8000000a080b7223 */ /* 0x000fc80000000003 */
[----:B------:R-:W-:Y:S01]  /*03a0*/  FFMA R11, R2, R11, R8 ;  /* 0x0000000b020b7223 */ /* 0x000fe20000000008 */
[----:B0-2---:R-:W-:Y:S06]  /*03b0*/  @!P0 BRA `(.L_x_62) ;  /* 0x00000000000c8947 */ /* 0x005fec0003800000 */
[----:B------:R-:W-:-:S07]  /*03c0*/  MOV R8, 0x3e0 ;  /* 0x000003e000087802 */ /* 0x000fce0000000f00 */
[----:B------:R-:W-:Y:S05]  /*03d0*/  CALL.REL.NOINC `($__internal_1_$__cuda_sm3x_div_rn_noftz_f32_slowpath) ;  /* 0x0000000000187944 */ /* 0x000fea0003c00000 */
[----:B------:R-:W-:-:S07]  /*03e0*/  IMAD.MOV.U32 R11, RZ, RZ, R3 ;  /* 0x000000ffff0b7224 */ /* 0x000fce00078e0003 */
.L_x_62:
[----:B------:R-:W-:Y:S05]  /*03f0*/  BSYNC.RECONVERGENT B0 ;  /* 0x0000000000007941 */ /* 0x000fea0003800200 */
.L_x_61:
[----:B------:R-:W-:Y:S02]  /*0400*/  R2UR UR4, R12 ;  /* 0x000000000c0472ca */ /* 0x000fe400000e0000 */
[----:B------:R-:W-:-:S13]  /*0410*/  R2UR UR5, R13 ;  /* 0x000000000d0572ca */ /* 0x000fda00000e0000 */
[----:B------:R-:W-:Y:S01]  /*0420*/  STG.E desc[UR4][R6.64], R11 ;  /* 0x0000000b06007986 */ /* 0x000fe2000c101904 */
[----:B------:R-:W-:Y:S05]  /*0430*/  EXIT ;  /* 0x000000000000794d */ /* 0x000fea0003800000 */
        .weak           $__internal_1_$__cuda_sm3x_div_rn_noftz_f32_slowpath
        .type           $__internal_1_$__cuda_sm3x_div_rn_noftz_f32_slowpath,@function
        .size           $__internal_1_$__cuda_sm3x_div_rn_noftz_f32_slowpath,(.L_x_77 - $__internal_1_$__cuda_sm3x_div_rn_noftz_f32_slowpath)
$__internal_1_$__cuda_sm3x_div_rn_noftz_f32_slowpath:
[--C-:B------:R-:W-:Y:S01]  /*0440*/  SHF.R.U32.HI R10, RZ, 0x17, R0.reuse ;  /* 0x00000017ff0a7819 */ /* 0x100fe20000011600 */
[----:B------:R-:W-:Y:S01]  /*0450*/  BSSY.RECONVERGENT B1, `(.L_x_63) ;  /* 0x0000063000017945 */ /* 0x000fe20003800200 */
[----:B------:R-:W-:Y:S01]  /*0460*/  SHF.R.U32.HI R9, RZ, 0x17, R3 ;  /* 0x00000017ff097819 */ /* 0x000fe20000011603 */
[----:B------:R-:W-:Y:S01]  /*0470*/  IMAD.MOV.U32 R14, RZ, RZ, R0 ;  /* 0x000000ffff0e7224 */ /* 0x000fe200078e0000 */
[----:B------:R-:W-:Y:S02]  /*0480*/  LOP3.LUT R10, R10, 0xff, RZ, 0xc0, !PT ;  /* 0x000000ff0a0a7812 */ /* 0x000fe400078ec0ff */
[----:B------:R-:W-:-:S03]  /*0490*/  LOP3.LUT R17, R9, 0xff, RZ, 0xc0, !PT ;  /* 0x000000ff09117812 */ /* 0x000fc600078ec0ff */
[----:B------:R-:W-:Y:S02]  /*04a0*/  VIADD R11, R10, 0xffffffff ;  /* 0xffffffff0a0b7836 */ /* 0x000fe40000000000 */
[----:B------:R-:W-:-:S03]  /*04b0*/  VIADD R15, R17, 0xffffffff ;  /* 0xffffffff110f7836 */ /* 0x000fc60000000000 */
[----:B------:R-:W-:-:S04]  /*04c0*/  ISETP.GT.U32.AND P0, PT, R11, 0xfd, PT ;  /* 0x000000fd0b00780c */ /* 0x000fc80003f04070 */
[----:B------:R-:W-:-:S13]  /*04d0*/  ISETP.GT.U32.OR P0, PT, R15, 0xfd, P0 ;  /* 0x000000fd0f00780c */ /* 0x000fda0000704470 */
[----:B------:R-:W-:Y:S01]  /*04e0*/  @!P0 IMAD.MOV.U32 R9, RZ, RZ, RZ ;  /* 0x000000ffff098224 */ /* 0x000fe200078e00ff */
[----:B------:R-:W-:Y:S06]  /*04f0*/  @!P0 BRA `(.L_x_64) ;  /* 0x00000000005c8947 */ /* 0x000fec0003800000 */
[----:B------:R-:W-:Y:S02]  /*0500*/  FSETP.GTU.FTZ.AND P0, PT, |R3|, +INF , PT ;  /* 0x7f8000000300780b */ /* 0x000fe40003f1c200 */
[----:B------:R-:W-:-:S04]  /*0510*/  FSETP.GTU.FTZ.AND P1, PT, |R0|, +INF , PT ;  /* 0x7f8000000000780b */ /* 0x000fc80003f3c200 */
[----:B------:R-:W-:-:S13]  /*0520*/  PLOP3.LUT P0, PT, P0, P1, PT, 0xf8, 0x8f ;  /* 0x00000000008f781c */ /* 0x000fda0000703f70 */
[----:B------:R-:W-:Y:S05]  /*0530*/  @P0 BRA `(.L_x_65) ;  /* 0x00000004004c0947 */ /* 0x000fea0003800000 */
[----:B------:R-:W-:-:S13]  /*0540*/  LOP3.LUT P0, RZ, R14, 0x7fffffff, R3, 0xc8, !PT ;  /* 0x7fffffff0eff7812 */ /* 0x000fda000780c803 */
[----:B------:R-:W-:Y:S05]  /*0550*/  @!P0 BRA `(.L_x_66) ;  /* 0x00000004003c8947 */ /* 0x000fea0003800000 */
[C---:B------:R-:W-:Y:S02]  /*0560*/  FSETP.NEU.FTZ.AND P2, PT, |R3|.reuse, +INF , PT ;  /* 0x7f8000000300780b */ /* 0x040fe40003f5d200 */
        /* <DEDUP_REMOVED lines=11> */
[----:B------:R-:W-:Y:S02]  /*0620*/  @P0 IMAD.MOV.U32 R9, RZ, RZ, RZ ;  /* 0x000000ffff090224 */ /* 0x000fe400078e00ff */
[----:B------:R-:W-:Y:S01]  /*0630*/  @!P0 FFMA R3, R3, 1.84467440737095516160e+19, RZ ;  /* 0x5f80000003038823 */ /* 0x000fe200000000ff */
[----:B------:R-:W-:Y:S02]  /*0640*/  @!P0 IMAD.MOV.U32 R9, RZ, RZ, -0x40 ;  /* 0xffffffc0ff098424 */ /* 0x000fe400078e00ff */
[----:B------:R-:W-:Y:S02]  /*0650*/  @!P1 FFMA R14, R0, 1.84467440737095516160e+19, RZ ;  /* 0x5f800000000e9823 */ /* 0x000fe400000000ff */
[----:B------:R-:W-:-:S07]  /*0660*/  @!P1 VIADD R9, R9, 0x40 ;  /* 0x0000004009099836 */ /* 0x000fce0000000000 */
.L_x_64:
[----:B------:R-:W-:Y:S01]  /*0670*/  LEA R11, R10, 0xc0800000, 0x17 ;  /* 0xc08000000a0b7811 */ /* 0x000fe200078eb8ff */
[----:B------:R-:W-:Y:S04]  /*0680*/  BSSY.RECONVERGENT B2, `(.L_x_69) ;  /* 0x0000036000027945 */ /* 0x000fe80003800200 */
[----:B------:R-:W-:Y:S02]  /*0690*/  IMAD.IADD R14, R14, 0x1, -R11 ;  /* 0x000000010e0e7824 */ /* 0x000fe400078e0a0b */
[----:B------:R-:W-:Y:S02]  /*06a0*/  VIADD R11, R17, 0xffffff81 ;  /* 0xffffff81110b7836 */ /* 0x000fe40000000000 */
[----:B------:R0:W1:Y:S01]  /*06b0*/  MUFU.RCP R15, R14 ;  /* 0x0000000e000f7308 */ /* 0x0000620000001000 */
[----:B------:R-:W-:Y:S01]  /*06c0*/  FADD.FTZ R16, -R14, -RZ ;  /* 0x800000ff0e107221 */ /* 0x000fe20000010100 */
[C---:B------:R-:W-:Y:S01]  /*06d0*/  IMAD R3, R11.reuse, -0x800000, R3 ;  /* 0xff8000000b037824 */ /* 0x040fe200078e0203 */
[----:B0-----:R-:W-:-:S05]  /*06e0*/  IADD3 R14, PT, PT, R11, 0x7f, -R10 ;  /* 0x0000007f0b0e7810 */ /* 0x001fca0007ffe80a */
[----:B------:R-:W-:Y:S02]  /*06f0*/  IMAD.IADD R14, R14, 0x1, R9 ;  /* 0x000000010e0e7824 */ /* 0x000fe400078e0209 */
[----:B-1----:R-:W-:-:S04]  /*0700*/  FFMA R18, R15, R16, 1 ;  /* 0x3f8000000f127423 */ /* 0x002fc80000000010 */
        /* <DEDUP_REMOVED lines=8> */
[----:B------:R-:W-:-:S04]  /*0790*/  IMAD.IADD R17, R10, 0x1, R14 ;  /* 0x000000010a117824 */ /* 0x000fc800078e020e */
[----:B------:R-:W-:-:S05]  /*07a0*/  VIADD R9, R17, 0xffffffff ;  /* 0xffffffff11097836 */ /* 0x000fca0000000000 */
        /* <DEDUP_REMOVED lines=10> */
[C---:B------:R-:W-:Y:S02]  /*0850*/  VIADD R14, R17.reuse, 0x20 ;  /* 0x00000020110e7836 */ /* 0x040fe40000000000 */
[CCC-:B------:R-:W-:Y:S01]  /*0860*/  FFMA.RM R10, R20.reuse, R16.reuse, R15.reuse ;  /* 0x00000010140a7223 */ /* 0x1c0fe2000000400f */
[----:B------:R-:W-:Y:S02]  /*0870*/  ISETP.NE.AND P2, PT, R17, RZ, PT ;  /* 0x000000ff1100720c */ /* 0x000fe40003f45270 */
[----:B------:R-:W-:Y:S01]  /*0880*/  LOP3.LUT R11, R9, 0x7fffff, RZ, 0xc0, !PT ;  /* 0x007fffff090b7812 */ /* 0x000fe200078ec0ff */
[----:B------:R-:W-:Y:S01]  /*0890*/  FFMA.RP R9, R20, R16, R15 ;  /* 0x0000001014097223 */ /* 0x000fe2000000800f */
[----:B------:R-:W-:Y:S01]  /*08a0*/  IMAD.MOV R15, RZ, RZ, -R17 ;  /* 0x000000ffff0f7224 */ /* 0x000fe200078e0a11 */
[----:B------:R-:W-:Y:S02]  /*08b0*/  ISETP.NE.AND P1, PT, R17, RZ, PT ;  /* 0x000000ff1100720c */ /* 0x000fe40003f25270 */
[----:B------:R-:W-:-:S02]  /*08c0*/  LOP3.LUT R11, R11, 0x800000, RZ, 0xfc, !PT ;  /* 0x008000000b0b7812 */ /* 0x000fc400078efcff */
[----:B------:R-:W-:Y:S02]  /*08d0*/  FSETP.NEU.FTZ.AND P0, PT, R9, R10, PT ;  /* 0x0000000a0900720b */ /* 0x000fe40003f1d000 */
[----:B------:R-:W-:Y:S02]  /*08e0*/  SHF.L.U32 R14, R11, R14, RZ ;  /* 0x0000000e0b0e7219 */ /* 0x000fe400000006ff */
[----:B------:R-:W-:Y:S02]  /*08f0*/  SEL R10, R15, RZ, P2 ;  /* 0x000000ff0f0a7207 */ /* 0x000fe40001000000 */
[----:B------:R-:W-:Y:S02]  /*0900*/  ISETP.NE.AND P1, PT, R14, RZ, P1 ;  /* 0x000000ff0e00720c */ /* 0x000fe40000f25270 */
[----:B------:R-:W-:Y:S02]  /*0910*/  SHF.R.U32.HI R10, RZ, R10, R11 ;  /* 0x0000000aff0a7219 */ /* 0x000fe4000001160b */
[----:B------:R-:W-:-:S02]  /*0920*/  PLOP3.LUT P0, PT, P0, P1, PT, 0xf8, 0x8f ;  /* 0x00000000008f781c */ /* 0x000fc40000703f70 */
[----:B------:R-:W-:Y:S02]  /*0930*/  SHF.R.U32.HI R14, RZ, 0x1, R10 ;  /* 0x00000001ff0e7819 */ /* 0x000fe4000001160a */
[----:B------:R-:W-:-:S04]  /*0940*/  SEL R9, RZ, 0x1, !P0 ;  /* 0x00000001ff097807 */ /* 0x000fc80004000000 */
[----:B------:R-:W-:-:S04]  /*0950*/  LOP3.LUT R9, R9, 0x1, R14, 0xf8, !PT ;  /* 0x0000000109097812 */ /* 0x000fc800078ef80e */
[----:B------:R-:W-:-:S05]  /*0960*/  LOP3.LUT R9, R9, R10, RZ, 0xc0, !PT ;  /* 0x0000000a09097212 */ /* 0x000fca00078ec0ff */
[----:B------:R-:W-:-:S05]  /*0970*/  IMAD.IADD R14, R14, 0x1, R9 ;  /* 0x000000010e0e7824 */ /* 0x000fca00078e0209 */
[----:B------:R-:W-:Y:S01]  /*0980*/  LOP3.LUT R3, R14, R3, RZ, 0xfc, !PT ;  /* 0x000000030e037212 */ /* 0x000fe200078efcff */
[----:B------:R-:W-:Y:S06]  /*0990*/  BRA `(.L_x_72) ;  /* 0x0000000000107947 */ /* 0x000fec0003800000 */
.L_x_71:
[----:B------:R-:W-:-:S04]  /*09a0*/  LOP3.LUT R3, R3, 0x80000000, RZ, 0xc0, !PT ;  /* 0x8000000003037812 */ /* 0x000fc800078ec0ff */
[----:B------:R-:W-:Y:S01]  /*09b0*/  LOP3.LUT R3, R3, 0x7f800000, RZ, 0xfc, !PT ;  /* 0x7f80000003037812 */ /* 0x000fe200078efcff */
[----:B------:R-:W-:Y:S06]  /*09c0*/  BRA `(.L_x_72) ;  /* 0x0000000000047947 */ /* 0x000fec0003800000 */
.L_x_70:
[----:B------:R-:W-:-:S07]  /*09d0*/  IMAD R3, R14, 0x800000, R3 ;  /* 0x008000000e037824 */ /* 0x000fce00078e0203 */
.L_x_72:
[----:B------:R-:W-:Y:S05]  /*09e0*/  BSYNC.RECONVERGENT B2 ;  /* 0x0000000000027941 */ /* 0x000fea0003800200 */
.L_x_69:
[----:B------:R-:W-:Y:S05]  /*09f0*/  BRA `(.L_x_73) ;  /* 0x0000000000207947 */ /* 0x000fea0003800000 */
.L_x_68:
[----:B------:R-:W-:-:S04]  /*0a00*/  LOP3.LUT R3, R14, 0x80000000, R3, 0x48, !PT ;  /* 0x800000000e037812 */ /* 0x000fc800078e4803 */
[----:B------:R-:W-:Y:S01]  /*0a10*/  LOP3.LUT R3, R3, 0x7f800000, RZ, 0xfc, !PT ;  /* 0x7f80000003037812 */ /* 0x000fe200078efcff */
[----:B------:R-:W-:Y:S06]  /*0a20*/  BRA `(.L_x_73) ;  /* 0x0000000000147947 */ /* 0x000fec0003800000 */
.L_x_67:
[----:B------:R-:W-:Y:S01]  /*0a30*/  LOP3.LUT R3, R14, 0x80000000, R3, 0x48, !PT ;  /* 0x800000000e037812 */ /* 0x000fe200078e4803 */
[----:B------:R-:W-:Y:S06]  /*0a40*/  BRA `(.L_x_73) ;  /* 0x00000000000c7947 */ /* 0x000fec0003800000 */
.L_x_66:
[----:B------:R-:W0:Y:S01]  /*0a50*/  MUFU.RSQ R3, -QNAN ;  /* 0xffc0000000037908 */ /* 0x000e220000001400 */
[----:B------:R-:W-:Y:S05]  /*0a60*/  BRA `(.L_x_73) ;  /* 0x0000000000047947 */ /* 0x000fea0003800000 */
.L_x_65:
[----:B------:R-:W-:-:S07]  /*0a70*/  FADD.FTZ R3, R3, R0 ;  /* 0x0000000003037221 */ /* 0x000fce0000010000 */
.L_x_73:
[----:B------:R-:W-:Y:S05]  /*0a80*/  BSYNC.RECONVERGENT B1 ;  /* 0x0000000000017941 */ /* 0x000fea0003800200 */
.L_x_63:
[----:B------:R-:W-:-:S04]  /*0a90*/  IMAD.MOV.U32 R9, RZ, RZ, 0x0 ;  /* 0x00000000ff097424 */ /* 0x000fc800078e00ff */
[----:B0-----:R-:W-:Y:S05]  /*0aa0*/  RET.REL.NODEC R8 `(_Z6divRowPfS_fi) ;  /* 0xfffffff408547950 */ /* 0x001fea0003c3ffff */
.L_x_74:
        /* <DEDUP_REMOVED lines=13> */
.L_x_77:


//--------------------- .text._Z5mkidePfi         --------------------------
	.section	.text._Z5mkidePfi,"ax",@progbits
	.align	128
        .global         _Z5mkidePfi
        .type           _Z5mkidePfi,@function
        .size           _Z5mkidePfi,(.L_x_81 - _Z5mkidePfi)
        .other          _Z5mkidePfi,@"STO_CUDA_ENTRY STV_DEFAULT"
_Z5mkidePfi:
.text._Z5mkidePfi:
[----:B------:R-:W-:Y:S01]  /*0000*/  LDC R1, c[0x0][0x37c] ;  /* 0x0000df00ff017b82 */ /* 0x000fe20000000800 */
[----:B------:R-:W0:Y:S07]  /*0010*/  S2R R5, SR_TID.X ;  /* 0x0000000000057919 */ /* 0x000e2e0000002100 */
[----:B------:R-:W0:Y:S01]  /*0020*/  S2UR UR6, SR_CTAID.X ;  /* 0x00000000000679c3 */ /* 0x000e220000002500 */
[----:B------:R-:W1:Y:S01]  /*0030*/  LDCU UR7, c[0x0][0x388] ;  /* 0x00007100ff0777ac */ /* 0x000e620008000800 */
[----:B------:R-:W-:Y:S01]  /*0040*/  HFMA2 R7, -RZ, RZ, 1.875, 0 ;  /* 0x3f800000ff077431 */ /* 0x000fe200000001ff */
[----:B------:R-:W2:Y:S05]  /*0050*/  LDCU.64 UR4, c[0x0][0x358] ;  /* 0x00006b00ff0477ac */ /* 0x000eaa0008000a00 */
[----:B------:R-:W0:Y:S08]  /*0060*/  LDC R0, c[0x0][0x360] ;  /* 0x0000d800ff007b82 */ /* 0x000e300000000800 */
[----:B------:R-:W3:Y:S01]  /*0070*/  LDC.64 R2, c[0x0][0x380] ;  /* 0x0000e000ff027b82 */ /* 0x000ee20000000a00 */
[----:B0-----:R-:W-:-:S04]  /*0080*/  IMAD R0, R0, UR6, R5 ;  /* 0x0000000600007c24 */ /* 0x001fc8000f8e0205 */
[----:B-1----:R-:W-:-:S04]  /*0090*/  IMAD R5, R0, UR7, R0 ;  /* 0x0000000700057c24 */ /* 0x002fc8000f8e0200 */
[----:B---3--:R-:W-:-:S05]  /*00a0*/  IMAD.WIDE R2, R5, 0x4, R2 ;  /* 0x0000000405027825 */ /* 0x008fca00078e0202 */
[----:B--2---:R-:W-:Y:S01]  /*00b0*/  STG.E desc[UR4][R2.64], R7 ;  /* 0x0000000702007986 */ /* 0x004fe2000c101904 */
[----:B------:R-:W-:Y:S05]  /*00c0*/  EXIT ;  /* 0x000000000000794d */ /* 0x000fea0003800000 */
.L_x_75:
        /* <DEDUP_REMOVED lines=11> */
.L_x_81:


//--------------------- .nv.global.init           --------------------------
	.section	.nv.global.init,"aw",@progbits
.nv.global.init:
	.type		$str,@object
	.size		$str,($str$1 - $str)
$str:
        /*0000*/ 	.byte	0x25, 0x64, 0x0a, 0x00
	.type		$str$1,@object
	.size		$str$1,(.L_2 - $str$1)
$str$1:
        /*0004*/ 	.byte	0x25, 0x64, 0x20, 0x25, 0x64, 0x0a, 0x00
.L_2:


//--------------------- .nv.shared.reserved.0     --------------------------
	.section	.nv.shared.reserved.0,"aw",@nobits
	.weak		__nv_reservedSMEM_offset_0_alias
	.size		__nv_reservedSMEM_offset_0_alias, 0, 64
	.other		__nv_reservedSMEM_offset_0_alias,@"STO_CUDA_RESERVED_SHARED STV_DEFAULT"
__nv_reservedSMEM_offset_0_alias:
	.zero		0
	.zero		64


//--------------------- .nv.constant0._Z14GaussJordanGpuPfS_i --------------------------
	.section	.nv.constant0._Z14GaussJordanGpuPfS_i,"a",@progbits
	.sectionflags	@""
	.align	4
.nv.constant0._Z14GaussJordanGpuPfS_i:
	.zero		916


//--------------------- .nv.constant0._Z16GaussEliminationPfS_S_ii --------------------------
	.section	.nv.constant0._Z16GaussEliminationPfS_S_ii,"a",@progbits
	.sectionflags	@""
	.align	4
.nv.constant0._Z16GaussEliminationPfS_S_ii:
	.zero		928


//--------------------- .nv.constant0._Z6divRowPfS_fi --------------------------
	.section	.nv.constant0._Z6divRowPfS_fi,"a",@progbits
	.sectionflags	@""
	.align	4
.nv.constant0._Z6divRowPfS_fi:
	.zero		920


//--------------------- .nv.constant0._Z5mkidePfi --------------------------
	.section	.nv.constant0._Z5mkidePfi,"a",@progbits
	.sectionflags	@""
	.align	4
.nv.constant0._Z5mkidePfi:
	.zero		908


//--------------------- SYMBOLS --------------------------

	.type		.nv.reservedSmem.offset0,@object
	.size		.nv.reservedSmem.offset0,0x4
	.type		vprintf,@function
